	.target	sm_100a

	.elftype	@"ET_EXEC"


//--------------------- .note.nv.tkinfo           --------------------------
	.section	.note.nv.tkinfo,"",@"SHT_NOTE"
	.sectionflags	@"SHF_NOTE_NV_TKINFO"
	.tkinfo
        /*0018*/ 	.word	0x00000002
        /*0030*/ 	.string	""
        /*0030*/ 	.string	"ptxas"
        /*0030*/ 	.string	"Cuda compilation tools, release 13.0, V13.0.88"
        /*0030*/ 	.string	"Build cuda_13.0.r13.0/compiler.36424714_0"
        /*0030*/ 	.string	"-arch sm_100a -m 64 "



//--------------------- .note.nv.cuinfo           --------------------------
	.section	.note.nv.cuinfo,"",@"SHT_NOTE"
	.sectionflags	@"SHF_NOTE_NV_CUINFO"
        /*0018*/ 	.short	0x0002
        /*001a*/ 	.short	0x0064
        /*001c*/ 	.short	0x0082
	.zero		2


//--------------------- .nv.info                  --------------------------
	.section	.nv.info,"",@"SHT_CUDA_INFO"
	.align	4


	//----- nvinfo : EIATTR_REGCOUNT
	.align		4
        /*0000*/ 	.byte	0x04, 0x2f
        /*0002*/ 	.short	(.L_16 - .L_15)
	.align		4
.L_15:
        /*0004*/ 	.word	index@(_ZN7cutlass13device_kernelINS_4gemm6kernel13GemmUniversalIN4cute5tupleIJiiiiEEENS1_10collective13CollectiveMmaINS1_35MainloopSm100TmaUmmaWarpSpecializedILi12ELi2ELi4ENS5_IJNS4_1CILi2EEENSA_ILi1EEESC_EEEEENS5_IJNSA_ILi64EEENSA_ILi8EEENSA_ILi128EEEEEENS_6half_tENS5_IJlSC_lEEESJ_SK_NS4_8TiledMMAINS4_8MMA_AtomIJNS4_20SM100_MMA_F16BF16_SSISJ_SJ_fLi64ELi8ELNS4_4UMMA5MajorE0ELSP_0ELNSO_7ScaleInE0ELSQ_0EEEEEENS4_6LayoutINS5_IJSC_SC_SC_EEENS5_IJNSA_ILi0EEESV_SV_EEEEENS5_IJNS4_10UnderscoreESY_SY_EEEEENS4_13SM90_TMA_LOADENS4_14ComposedLayoutINS4_7SwizzleILi3ELi4ELi3EEENS4_18smem_ptr_flag_bitsILi16EEENST_INS5_IJSG_SF_EEENS5_IJSF_SC_EEEEEEEvNS4_8identityENS4_23SM90_TMA_LOAD_MULTICASTES1A_vS1B_EENS_8epilogue10collective18CollectiveEpilogueINS1E_23Sm100TmaWarpSpecializedILi2ELi1ELi4ELb1ELb0EEEJSI_NS5_IJNST_ISF_SC_EENST_ISG_SC_EEEEESJ_SK_SJ_SK_NS1E_6fusion15FusionCallbacksIS1I_NS1M_17LinearCombinationISJ_fSJ_fLNS_15FloatRoundStyleE2EEESI_S1L_JEEENS4_5SM1004TMEM4LOAD26SM100_TMEM_LOAD_16dp256b1xES11_NS12_INS13_ILi0ELi4ELi3EEES16_NST_INS5_IJSG_SG_EEENS5_IJSG_SC_EEEEEEENS4_17SM75_U32x2_LDSM_NENS4_14SM90_TMA_STOREES20_NS4_17SM90_U32x2_STSM_NENS4_39AutoVectorizingCopyWithAssumedAlignmentILi128EEEEEEvvEEEEvNT_6ParamsE)
        /*0008*/ 	.word	0x0000002d


	//----- nvinfo : EIATTR_FRAME_SIZE
	.align		4
.L_16:
        /*000c*/ 	.byte	0x04, 0x11
        /*000e*/ 	.short	(.L_18 - .L_17)
	.align		4
.L_17:
        /*0010*/ 	.word	index@($__internal_2_$__cuda_sm10x_tcgen05_guardrail_trap_unallocated_columns_being_dealloced)
        /*0014*/ 	.word	0x00000000


	//----- nvinfo : EIATTR_FRAME_SIZE
	.align		4
.L_18:
        /*0018*/ 	.byte	0x04, 0x11
        /*001a*/ 	.short	(.L_20 - .L_19)
	.align		4
.L_19:
        /*001c*/ 	.word	index@($__internal_1_$__cuda_sm10x_tcgen05_guardrail_trap_phase_invalid_during_alloc)
        /*0020*/ 	.word	0x00000000


	//----- nvinfo : EIATTR_FRAME_SIZE
	.align		4
.L_20:
        /*0024*/ 	.byte	0x04, 0x11
        /*0026*/ 	.short	(.L_22 - .L_21)
	.align		4
.L_21:
        /*0028*/ 	.word	index@($__internal_0_$__cuda_sm10x_tcgen05_guardrail_trap_col_being_dealloced_not_returned_by_alloc)
        /*002c*/ 	.word	0x00000000


	//----- nvinfo : EIATTR_FRAME_SIZE
	.align		4
.L_22:
        /*0030*/ 	.byte	0x04, 0x11
        /*0032*/ 	.short	(.L_24 - .L_23)
	.align		4
.L_23:
        /*0034*/ 	.word	index@(_ZN7cutlass13device_kernelINS_4gemm6kernel13GemmUniversalIN4cute5tupleIJiiiiEEENS1_10collective13CollectiveMmaINS1_35MainloopSm100TmaUmmaWarpSpecializedILi12ELi2ELi4ENS5_IJNS4_1CILi2EEENSA_ILi1EEESC_EEEEENS5_IJNSA_ILi64EEENSA_ILi8EEENSA_ILi128EEEEEENS_6half_tENS5_IJlSC_lEEESJ_SK_NS4_8TiledMMAINS4_8MMA_AtomIJNS4_20SM100_MMA_F16BF16_SSISJ_SJ_fLi64ELi8ELNS4_4UMMA5MajorE0ELSP_0ELNSO_7ScaleInE0ELSQ_0EEEEEENS4_6LayoutINS5_IJSC_SC_SC_EEENS5_IJNSA_ILi0EEESV_SV_EEEEENS5_IJNS4_10UnderscoreESY_SY_EEEEENS4_13SM90_TMA_LOADENS4_14ComposedLayoutINS4_7SwizzleILi3ELi4ELi3EEENS4_18smem_ptr_flag_bitsILi16EEENST_INS5_IJSG_SF_EEENS5_IJSF_SC_EEEEEEEvNS4_8identityENS4_23SM90_TMA_LOAD_MULTICASTES1A_vS1B_EENS_8epilogue10collective18CollectiveEpilogueINS1E_23Sm100TmaWarpSpecializedILi2ELi1ELi4ELb1ELb0EEEJSI_NS5_IJNST_ISF_SC_EENST_ISG_SC_EEEEESJ_SK_SJ_SK_NS1E_6fusion15FusionCallbacksIS1I_NS1M_17LinearCombinationISJ_fSJ_fLNS_15FloatRoundStyleE2EEESI_S1L_JEEENS4_5SM1004TMEM4LOAD26SM100_TMEM_LOAD_16dp256b1xES11_NS12_INS13_ILi0ELi4ELi3EEES16_NST_INS5_IJSG_SG_EEENS5_IJSG_SC_EEEEEEENS4_17SM75_U32x2_LDSM_NENS4_14SM90_TMA_STOREES20_NS4_17SM90_U32x2_STSM_NENS4_39AutoVectorizingCopyWithAssumedAlignmentILi128EEEEEEvvEEEEvNT_6ParamsE)
        /*0038*/ 	.word	0x00000000


	//----- nvinfo : EIATTR_MIN_STACK_SIZE
	.align		4
.L_24:
        /*003c*/ 	.byte	0x04, 0x12
        /*003e*/ 	.short	(.L_26 - .L_25)
	.align		4
.L_25:
        /*0040*/ 	.word	index@(_ZN7cutlass13device_kernelINS_4gemm6kernel13GemmUniversalIN4cute5tupleIJiiiiEEENS1_10collective13CollectiveMmaINS1_35MainloopSm100TmaUmmaWarpSpecializedILi12ELi2ELi4ENS5_IJNS4_1CILi2EEENSA_ILi1EEESC_EEEEENS5_IJNSA_ILi64EEENSA_ILi8EEENSA_ILi128EEEEEENS_6half_tENS5_IJlSC_lEEESJ_SK_NS4_8TiledMMAINS4_8MMA_AtomIJNS4_20SM100_MMA_F16BF16_SSISJ_SJ_fLi64ELi8ELNS4_4UMMA5MajorE0ELSP_0ELNSO_7ScaleInE0ELSQ_0EEEEEENS4_6LayoutINS5_IJSC_SC_SC_EEENS5_IJNSA_ILi0EEESV_SV_EEEEENS5_IJNS4_10UnderscoreESY_SY_EEEEENS4_13SM90_TMA_LOADENS4_14ComposedLayoutINS4_7SwizzleILi3ELi4ELi3EEENS4_18smem_ptr_flag_bitsILi16EEENST_INS5_IJSG_SF_EEENS5_IJSF_SC_EEEEEEEvNS4_8identityENS4_23SM90_TMA_LOAD_MULTICASTES1A_vS1B_EENS_8epilogue10collective18CollectiveEpilogueINS1E_23Sm100TmaWarpSpecializedILi2ELi1ELi4ELb1ELb0EEEJSI_NS5_IJNST_ISF_SC_EENST_ISG_SC_EEEEESJ_SK_SJ_SK_NS1E_6fusion15FusionCallbacksIS1I_NS1M_17LinearCombinationISJ_fSJ_fLNS_15FloatRoundStyleE2EEESI_S1L_JEEENS4_5SM1004TMEM4LOAD26SM100_TMEM_LOAD_16dp256b1xES11_NS12_INS13_ILi0ELi4ELi3EEES16_NST_INS5_IJSG_SG_EEENS5_IJSG_SC_EEEEEEENS4_17SM75_U32x2_LDSM_NENS4_14SM90_TMA_STOREES20_NS4_17SM90_U32x2_STSM_NENS4_39AutoVectorizingCopyWithAssumedAlignmentILi128EEEEEEvvEEEEvNT_6ParamsE)
        /*0044*/ 	.word	0x00000000
.L_26:


//--------------------- .nv.compat                --------------------------
	.section	.nv.compat,"",@"SHT_CUDA_COMPAT_INFO"
	.align	4
        /*0000*/ 	.byte	0x02, 0x09, 0x01, 0x00, 0x02, 0x02, 0x02, 0x00, 0x02, 0x05, 0x05, 0x00, 0x03, 0x07, 0x01, 0x01
        /*0010*/ 	.byte	0x02, 0x03, 0x01, 0x00, 0x02, 0x06, 0x01, 0x00, 0x04, 0x0b, 0x08, 0x00, 0x09, 0x00, 0x00, 0x00
        /*0020*/ 	.byte	0x00, 0x00, 0x00, 0x00


//--------------------- .nv.info._ZN7cutlass13device_kernelINS_4gemm6kernel13GemmUniversalIN4cute5tupleIJiiiiEEENS1_10collective13CollectiveMmaINS1_35MainloopSm100TmaUmmaWarpSpecializedILi12ELi2ELi4ENS5_IJNS4_1CILi2EEENSA_ILi1EEESC_EEEEENS5_IJNSA_ILi64EEENSA_ILi8EEENSA_ILi128EEEEEENS_6half_tENS5_IJlSC_lEEESJ_SK_NS4_8TiledMMAINS4_8MMA_AtomIJNS4_20SM100_MMA_F16BF16_SSISJ_SJ_fLi64ELi8ELNS4_4UMMA5MajorE0ELSP_0ELNSO_7ScaleInE0ELSQ_0EEEEEENS4_6LayoutINS5_IJSC_SC_SC_EEENS5_IJNSA_ILi0EEESV_SV_EEEEENS5_IJNS4_10UnderscoreESY_SY_EEEEENS4_13SM90_TMA_LOADENS4_14ComposedLayoutINS4_7SwizzleILi3ELi4ELi3EEENS4_18smem_ptr_flag_bitsILi16EEENST_INS5_IJSG_SF_EEENS5_IJSF_SC_EEEEEEEvNS4_8identityENS4_23SM90_TMA_LOAD_MULTICASTES1A_vS1B_EENS_8epilogue10collective18CollectiveEpilogueINS1E_23Sm100TmaWarpSpecializedILi2ELi1ELi4ELb1ELb0EEEJSI_NS5_IJNST_ISF_SC_EENST_ISG_SC_EEEEESJ_SK_SJ_SK_NS1E_6fusion15FusionCallbacksIS1I_NS1M_17LinearCombinationISJ_fSJ_fLNS_15FloatRoundStyleE2EEESI_S1L_JEEENS4_5SM1004TMEM4LOAD26SM100_TMEM_LOAD_16dp256b1xES11_NS12_INS13_ILi0ELi4ELi3EEES16_NST_INS5_IJSG_SG_EEENS5_IJSG_SC_EEEEEEENS4_17SM75_U32x2_LDSM_NENS4_14SM90_TMA_STOREES20_NS4_17SM90_U32x2_STSM_NENS4_39AutoVectorizingCopyWithAssumedAlignmentILi128EEEEEEvvEEEEvNT_6ParamsE --------------------------
	.section	.nv.info._ZN7cutlass13device_kernelINS_4gemm6kernel13GemmUniversalIN4cute5tupleIJiiiiEEENS1_10collective13CollectiveMmaINS1_35MainloopSm100TmaUmmaWarpSpecializedILi12ELi2ELi4ENS5_IJNS4_1CILi2EEENSA_ILi1EEESC_EEEEENS5_IJNSA_ILi64EEENSA_ILi8EEENSA_ILi128EEEEEENS_6half_tENS5_IJlSC_lEEESJ_SK_NS4_8TiledMMAINS4_8MMA_AtomIJNS4_20SM100_MMA_F16BF16_SSISJ_SJ_fLi64ELi8ELNS4_4UMMA5MajorE0ELSP_0ELNSO_7ScaleInE0ELSQ_0EEEEEENS4_6LayoutINS5_IJSC_SC_SC_EEENS5_IJNSA_ILi0EEESV_SV_EEEEENS5_IJNS4_10UnderscoreESY_SY_EEEEENS4_13SM90_TMA_LOADENS4_14ComposedLayoutINS4_7SwizzleILi3ELi4ELi3EEENS4_18smem_ptr_flag_bitsILi16EEENST_INS5_IJSG_SF_EEENS5_IJSF_SC_EEEEEEEvNS4_8identityENS4_23SM90_TMA_LOAD_MULTICASTES1A_vS1B_EENS_8epilogue10collective18CollectiveEpilogueINS1E_23Sm100TmaWarpSpecializedILi2ELi1ELi4ELb1ELb0EEEJSI_NS5_IJNST_ISF_SC_EENST_ISG_SC_EEEEESJ_SK_SJ_SK_NS1E_6fusion15FusionCallbacksIS1I_NS1M_17LinearCombinationISJ_fSJ_fLNS_15FloatRoundStyleE2EEESI_S1L_JEEENS4_5SM1004TMEM4LOAD26SM100_TMEM_LOAD_16dp256b1xES11_NS12_INS13_ILi0ELi4ELi3EEES16_NST_INS5_IJSG_SG_EEENS5_IJSG_SC_EEEEEEENS4_17SM75_U32x2_LDSM_NENS4_14SM90_TMA_STOREES20_NS4_17SM90_U32x2_STSM_NENS4_39AutoVectorizingCopyWithAssumedAlignmentILi128EEEEEEvvEEEEvNT_6ParamsE,"",@"SHT_CUDA_INFO"
	.sectionflags	@""
	.align	4


	//----- nvinfo : EIATTR_CUDA_API_VERSION
	.align		4
        /*0000*/ 	.byte	0x04, 0x37
        /*0002*/ 	.short	(.L_28 - .L_27)
.L_27:
        /*0004*/ 	.word	0x00000082


	//----- nvinfo : EIATTR_KPARAM_INFO
	.align		4
.L_28:
        /*0008*/ 	.byte	0x04, 0x17
        /*000a*/ 	.short	(.L_30 - .L_29)
.L_29:
        /*000c*/ 	.word	0x00000000
        /*0010*/ 	.short	0x0000
        /*0012*/ 	.short	0x0000
        /*0014*/ 	.byte	0x00, 0xf0, 0x01, 0x20


	//----- nvinfo : EIATTR_AT_ENTRY_FRAGMENTS
	.align		4
.L_30:
        /*0018*/ 	.byte	0x04, 0x4f
        /*001a*/ 	.short	(.L_32 - .L_31)


	//   ....[0]....
.L_31:
        /*001c*/ 	.word	0x00000006


	//----- nvinfo : EIATTR_RESERVED_SMEM_USED
	.align		4
.L_32:
        /*0020*/ 	.byte	0x01, 0x41
	.zero		2


	//----- nvinfo : EIATTR_SPARSE_MMA_MASK
	.align		4
        /*0024*/ 	.byte	0x03, 0x50
        /*0026*/ 	.short	0x0000


	//----- nvinfo : EIATTR_TCGEN05_1CTA_USED
	.align		4
        /*0028*/ 	.byte	0x01, 0x51
	.zero		2


	//----- nvinfo : EIATTR_MAXREG_COUNT
	.align		4
        /*002c*/ 	.byte	0x03, 0x1b
        /*002e*/ 	.short	0x00ff


	//----- nvinfo : EIATTR_NUM_BARRIERS
	.align		4
        /*0030*/ 	.byte	0x02, 0x4c
        /*0032*/ 	.byte	0x07
	.zero		1


	//----- nvinfo : EIATTR_EXTERNS
	.align		4
        /*0034*/ 	.byte	0x04, 0x0f
        /*0036*/ 	.short	(.L_34 - .L_33)


	//   ....[0]....
	.align		4
.L_33:
        /*0038*/ 	.word	index@(__assertfail)


	//----- nvinfo : EIATTR_MERCURY_ISA_VERSION
	.align		4
.L_34:
        /*003c*/ 	.byte	0x03, 0x5f
        /*003e*/ 	.short	0x0101


	//----- nvinfo : EIATTR_INT_WARP_WIDE_INSTR_OFFSETS
	.align		4
        /*0040*/ 	.byte	0x04, 0x31
        /*0042*/ 	.short	(.L_36 - .L_35)


	//   ....[0]....
.L_35:
        /*0044*/ 	.word	0x00004560


	//   ....[1]....
        /*0048*/ 	.word	0x00004580


	//   ....[2]....
        /*004c*/ 	.word	0x000045b0


	//   ....[3]....
        /*0050*/ 	.word	0x000051a0


	//   ....[4]....
        /*0054*/ 	.word	0x000052c0


	//----- nvinfo : EIATTR_COOP_GROUP_MASK_REGIDS
	.align		4
.L_36:
        /*0058*/ 	.byte	0x04, 0x29
        /*005a*/ 	.short	(.L_38 - .L_37)


	//   ....[0]....
.L_37:
        /*005c*/ 	.word	0xffffffff


	//   ....[1]....
        /*0060*/ 	.word	0xffffffff


	//   ....[2]....
        /*0064*/ 	.word	0xffffffff


	//   ....[3]....
        /*0068*/ 	.word	0xffffffff


	//   ....[4]....
        /*006c*/ 	.word	0xffffffff


	//   ....[5]....
        /*0070*/ 	.word	0xffffffff


	//   ....[6]....
        /*0074*/ 	.word	0xffffffff


	//   ....[7]....
        /*0078*/ 	.word	0xffffffff


	//   ....[8]....
        /*007c*/ 	.word	0xffffffff


	//   ....[9]....
        /*0080*/ 	.word	0xffffffff


	//   ....[10]....
        /*0084*/ 	.word	0xffffffff


	//   ....[11]....
        /*0088*/ 	.word	0xffffffff


	//   ....[12]....
        /*008c*/ 	.word	0xffffffff


	//   ....[13]....
        /*0090*/ 	.word	0xffffffff


	//----- nvinfo : EIATTR_COOP_GROUP_INSTR_OFFSETS
	.align		4
.L_38:
        /*0094*/ 	.byte	0x04, 0x28
        /*0096*/ 	.short	(.L_40 - .L_39)


	//   ....[0]....
.L_39:
        /*0098*/ 	.word	0x00000080


	//   ....[1]....
        /*009c*/ 	.word	0x000004e0


	//   ....[2]....
        /*00a0*/ 	.word	0x000007a0


	//   ....[3]....
        /*00a4*/ 	.word	0x00000900


	//   ....[4]....
        /*00a8*/ 	.word	0x00000a00


	//   ....[5]....
        /*00ac*/ 	.word	0x00000b70


	//   ....[6]....
        /*00b0*/ 	.word	0x00000d10


	//   ....[7]....
        /*00b4*/ 	.word	0x00000ed0


	//   ....[8]....
        /*00b8*/ 	.word	0x00002250


	//   ....[9]....
        /*00bc*/ 	.word	0x00003590


	//   ....[10]....
        /*00c0*/ 	.word	0x000037a0


	//   ....[11]....
        /*00c4*/ 	.word	0x000037d0


	//   ....[12]....
        /*00c8*/ 	.word	0x00004440


	//   ....[13]....
        /*00cc*/ 	.word	0x00004670


	//----- nvinfo : EIATTR_VRC_CTA_INIT_COUNT
	.align		4
.L_40:
        /*00d0*/ 	.byte	0x02, 0x4a
        /*00d2*/ 	.byte	0x80
	.zero		1


	//----- nvinfo : EIATTR_SYSCALL_OFFSETS
	.align		4
        /*00d4*/ 	.byte	0x04, 0x46
        /*00d6*/ 	.short	(.L_42 - .L_41)


	//   ....[0]....
.L_41:
        /*00d8*/ 	.word	0x00006520


	//----- nvinfo : EIATTR_MBARRIER_INSTR_OFFSETS
	.align		4
.L_42:
        /*00dc*/ 	.byte	0x04, 0x39
        /*00de*/ 	.short	(.L_44 - .L_43)


	//   ....[0]....
.L_43:
        /*00e0*/ 	.word	0x00000600
        /*00e4*/ 	.word	0x000000ff
        /*00e8*/ 	.word	0x00000000
        /*00ec*/ 	.short	0x0100
        /*00ee*/ 	.byte	0x04
	.zero		1


	//   ....[1]....
        /*00f0*/ 	.word	0x00000610
        /*00f4*/ 	.word	0x000000ff
        /*00f8*/ 	.word	0x00000060
        /*00fc*/ 	.short	0x0100
        /*00fe*/ 	.byte	0x04
	.zero		1


	//   ....[2]....
        /*0100*/ 	.word	0x00000620
        /*0104*/ 	.word	0x000000ff
        /*0108*/ 	.word	0x00000008
        /*010c*/ 	.short	0x0100
        /*010e*/ 	.byte	0x04
	.zero		1


	//   ....[3]....
        /*0110*/ 	.word	0x00000630
        /*0114*/ 	.word	0x000000ff
        /*0118*/ 	.word	0x00000068
        /*011c*/ 	.short	0x0100
        /*011e*/ 	.byte	0x04
	.zero		1


	//   ....[4]....
        /*0120*/ 	.word	0x00000640
        /*0124*/ 	.word	0x000000ff
        /*0128*/ 	.word	0x00000010
        /*012c*/ 	.short	0x0100
        /*012e*/ 	.byte	0x04
	.zero		1


	//   ....[5]....
        /*0130*/ 	.word	0x00000650
        /*0134*/ 	.word	0x000000ff
        /*0138*/ 	.word	0x00000070
        /*013c*/ 	.short	0x0100
        /*013e*/ 	.byte	0x04
	.zero		1


	//   ....[6]....
        /*0140*/ 	.word	0x00000660
        /*0144*/ 	.word	0x000000ff
        /*0148*/ 	.word	0x00000018
        /*014c*/ 	.short	0x0100
        /*014e*/ 	.byte	0x04
	.zero		1


	//   ....[7]....
        /*0150*/ 	.word	0x00000670
        /*0154*/ 	.word	0x000000ff
        /*0158*/ 	.word	0x00000078
        /*015c*/ 	.short	0x0100
        /*015e*/ 	.byte	0x04
	.zero		1


	//   ....[8]....
        /*0160*/ 	.word	0x00000680
        /*0164*/ 	.word	0x000000ff
        /*0168*/ 	.word	0x00000020
        /*016c*/ 	.short	0x0100
        /*016e*/ 	.byte	0x04
	.zero		1


	//   ....[9]....
        /*0170*/ 	.word	0x00000690
        /*0174*/ 	.word	0x000000ff
        /*0178*/ 	.word	0x00000080
        /*017c*/ 	.short	0x0100
        /*017e*/ 	.byte	0x04
	.zero		1


	//   ....[10]....
        /*0180*/ 	.word	0x000006a0
        /*0184*/ 	.word	0x000000ff
        /*0188*/ 	.word	0x00000028
        /*018c*/ 	.short	0x0100
        /*018e*/ 	.byte	0x04
	.zero		1


	//   ....[11]....
        /*0190*/ 	.word	0x000006b0
        /*0194*/ 	.word	0x000000ff
        /*0198*/ 	.word	0x00000088
        /*019c*/ 	.short	0x0100
        /*019e*/ 	.byte	0x04
	.zero		1


	//   ....[12]....
        /*01a0*/ 	.word	0x000006c0
        /*01a4*/ 	.word	0x000000ff
        /*01a8*/ 	.word	0x00000030
        /*01ac*/ 	.short	0x0100
        /*01ae*/ 	.byte	0x04
	.zero		1


	//   ....[13]....
        /*01b0*/ 	.word	0x000006d0
        /*01b4*/ 	.word	0x000000ff
        /*01b8*/ 	.word	0x00000090
        /*01bc*/ 	.short	0x0100
        /*01be*/ 	.byte	0x04
	.zero		1


	//   ....[14]....
        /*01c0*/ 	.word	0x000006e0
        /*01c4*/ 	.word	0x000000ff
        /*01c8*/ 	.word	0x00000038
        /*01cc*/ 	.short	0x0100
        /*01ce*/ 	.byte	0x04
	.zero		1


	//   ....[15]....
        /*01d0*/ 	.word	0x000006f0
        /*01d4*/ 	.word	0x000000ff
        /*01d8*/ 	.word	0x00000098
        /*01dc*/ 	.short	0x0100
        /*01de*/ 	.byte	0x04
	.zero		1


	//   ....[16]....
        /*01e0*/ 	.word	0x00000700
        /*01e4*/ 	.word	0x000000ff
        /*01e8*/ 	.word	0x00000040
        /*01ec*/ 	.short	0x0100
        /*01ee*/ 	.byte	0x04
	.zero		1


	//   ....[17]....
        /*01f0*/ 	.word	0x00000710
        /*01f4*/ 	.word	0x000000ff
        /*01f8*/ 	.word	0x000000a0
        /*01fc*/ 	.short	0x0100
        /*01fe*/ 	.byte	0x04
	.zero		1


	//   ....[18]....
        /*0200*/ 	.word	0x00000720
        /*0204*/ 	.word	0x000000ff
        /*0208*/ 	.word	0x00000048
        /*020c*/ 	.short	0x0100
        /*020e*/ 	.byte	0x04
	.zero		1


	//   ....[19]....
        /*0210*/ 	.word	0x00000730
        /*0214*/ 	.word	0x000000ff
        /*0218*/ 	.word	0x000000a8
        /*021c*/ 	.short	0x0100
        /*021e*/ 	.byte	0x04
	.zero		1


	//   ....[20]....
        /*0220*/ 	.word	0x00000740
        /*0224*/ 	.word	0x000000ff
        /*0228*/ 	.word	0x00000050
        /*022c*/ 	.short	0x0100
        /*022e*/ 	.byte	0x04
	.zero		1


	//   ....[21]....
        /*0230*/ 	.word	0x00000750
        /*0234*/ 	.word	0x000000ff
        /*0238*/ 	.word	0x000000b0
        /*023c*/ 	.short	0x0100
        /*023e*/ 	.byte	0x04
	.zero		1


	//   ....[22]....
        /*0240*/ 	.word	0x00000760
        /*0244*/ 	.word	0x000000ff
        /*0248*/ 	.word	0x00000058
        /*024c*/ 	.short	0x0100
        /*024e*/ 	.byte	0x04
	.zero		1


	//   ....[23]....
        /*0250*/ 	.word	0x00000770
        /*0254*/ 	.word	0x000000ff
        /*0258*/ 	.word	0x000000b8
        /*025c*/ 	.short	0x0100
        /*025e*/ 	.byte	0x04
	.zero		1


	//   ....[24]....
        /*0260*/ 	.word	0x000008b0
        /*0264*/ 	.word	0x000000ff
        /*0268*/ 	.word	0x000000c0
        /*026c*/ 	.short	0x0100
        /*026e*/ 	.byte	0x04
	.zero		1


	//   ....[25]....
        /*0270*/ 	.word	0x000008c0
        /*0274*/ 	.word	0x000000ff
        /*0278*/ 	.word	0x000000d0
        /*027c*/ 	.short	0x0100
        /*027e*/ 	.byte	0x04
	.zero		1


	//   ....[26]....
        /*0280*/ 	.word	0x000008d0
        /*0284*/ 	.word	0x000000ff
        /*0288*/ 	.word	0x000000c8
        /*028c*/ 	.short	0x0100
        /*028e*/ 	.byte	0x04
	.zero		1


	//   ....[27]....
        /*0290*/ 	.word	0x000008e0
        /*0294*/ 	.word	0x000000ff
        /*0298*/ 	.word	0x000000d8
        /*029c*/ 	.short	0x0100
        /*029e*/ 	.byte	0x04
	.zero		1


	//   ....[28]....
        /*02a0*/ 	.word	0x000009d0
        /*02a4*/ 	.word	0x000000ff
        /*02a8*/ 	.word	0x000000e0
        /*02ac*/ 	.short	0x0100
        /*02ae*/ 	.byte	0x04
	.zero		1


	//   ....[29]....
        /*02b0*/ 	.word	0x000009e0
        /*02b4*/ 	.word	0x000000ff
        /*02b8*/ 	.word	0x000000e8
        /*02bc*/ 	.short	0x0100
        /*02be*/ 	.byte	0x04
	.zero		1


	//   ....[30]....
        /*02c0*/ 	.word	0x00000b20
        /*02c4*/ 	.word	0x000000ff
        /*02c8*/ 	.word	0x000000f0
        /*02cc*/ 	.short	0x0100
        /*02ce*/ 	.byte	0x04
	.zero		1


	//   ....[31]....
        /*02d0*/ 	.word	0x00000b30
        /*02d4*/ 	.word	0x000000ff
        /*02d8*/ 	.word	0x00000100
        /*02dc*/ 	.short	0x0100
        /*02de*/ 	.byte	0x04
	.zero		1


	//   ....[32]....
        /*02e0*/ 	.word	0x00000b40
        /*02e4*/ 	.word	0x000000ff
        /*02e8*/ 	.word	0x000000f8
        /*02ec*/ 	.short	0x0100
        /*02ee*/ 	.byte	0x04
	.zero		1


	//   ....[33]....
        /*02f0*/ 	.word	0x00000b50
        /*02f4*/ 	.word	0x000000ff
        /*02f8*/ 	.word	0x00000108
        /*02fc*/ 	.short	0x0100
        /*02fe*/ 	.byte	0x04
	.zero		1


	//   ....[34]....
        /*0300*/ 	.word	0x00000c80
        /*0304*/ 	.word	0x000000ff
        /*0308*/ 	.word	0x00000110
        /*030c*/ 	.short	0x0100
        /*030e*/ 	.byte	0x04
	.zero		1


	//   ....[35]....
        /*0310*/ 	.word	0x00000c90
        /*0314*/ 	.word	0x000000ff
        /*0318*/ 	.word	0x00000130
        /*031c*/ 	.short	0x0100
        /*031e*/ 	.byte	0x04
	.zero		1


	//   ....[36]....
        /*0320*/ 	.word	0x00000ca0
        /*0324*/ 	.word	0x000000ff
        /*0328*/ 	.word	0x00000118
        /*032c*/ 	.short	0x0100
        /*032e*/ 	.byte	0x04
	.zero		1


	//   ....[37]....
        /*0330*/ 	.word	0x00000cb0
        /*0334*/ 	.word	0x000000ff
        /*0338*/ 	.word	0x00000138
        /*033c*/ 	.short	0x0100
        /*033e*/ 	.byte	0x04
	.zero		1


	//   ....[38]....
        /*0340*/ 	.word	0x00000cc0
        /*0344*/ 	.word	0x000000ff
        /*0348*/ 	.word	0x00000120
        /*034c*/ 	.short	0x0100
        /*034e*/ 	.byte	0x04
	.zero		1


	//   ....[39]....
        /*0350*/ 	.word	0x00000cd0
        /*0354*/ 	.word	0x000000ff
        /*0358*/ 	.word	0x00000140
        /*035c*/ 	.short	0x0100
        /*035e*/ 	.byte	0x04
	.zero		1


	//   ....[40]....
        /*0360*/ 	.word	0x00000ce0
        /*0364*/ 	.word	0x000000ff
        /*0368*/ 	.word	0x00000128
        /*036c*/ 	.short	0x0100
        /*036e*/ 	.byte	0x04
	.zero		1


	//   ....[41]....
        /*0370*/ 	.word	0x00000cf0
        /*0374*/ 	.word	0x000000ff
        /*0378*/ 	.word	0x00000148
        /*037c*/ 	.short	0x0100
        /*037e*/ 	.byte	0x04
	.zero		1


	//   ....[42]....
        /*0380*/ 	.word	0x00000de0
        /*0384*/ 	.word	0x000000ff
        /*0388*/ 	.word	0x00000150
        /*038c*/ 	.short	0x0100
        /*038e*/ 	.byte	0x04
	.zero		1


	//   ....[43]....
        /*0390*/ 	.word	0x00000df0
        /*0394*/ 	.word	0x000000ff
        /*0398*/ 	.word	0x00000160
        /*039c*/ 	.short	0x0100
        /*039e*/ 	.byte	0x04
	.zero		1


	//   ....[44]....
        /*03a0*/ 	.word	0x00000e00
        /*03a4*/ 	.word	0x000000ff
        /*03a8*/ 	.word	0x00000158
        /*03ac*/ 	.short	0x0100
        /*03ae*/ 	.byte	0x04
	.zero		1


	//   ....[45]....
        /*03b0*/ 	.word	0x00000e10
        /*03b4*/ 	.word	0x000000ff
        /*03b8*/ 	.word	0x00000168
        /*03bc*/ 	.short	0x0100
        /*03be*/ 	.byte	0x04
	.zero		1


	//   ....[46]....
        /*03c0*/ 	.word	0x00001950
        /*03c4*/ 	.word	0x00000003
        /*03c8*/ 	.word	0x00000160
        /*03cc*/ 	.short	0x010a
        /*03ce*/ 	.byte	0xff
	.zero		1


	//   ....[47]....
        /*03d0*/ 	.word	0x00001980
        /*03d4*/ 	.word	0x00000003
        /*03d8*/ 	.word	0x00000150
        /*03dc*/ 	.short	0x0101
        /*03de*/ 	.byte	0xff
	.zero		1


	//   ....[48]....
        /*03e0*/ 	.word	0x00001a50
        /*03e4*/ 	.word	0x000000ff
        /*03e8*/ 	.word	0x00000060
        /*03ec*/ 	.short	0x010a
        /*03ee*/ 	.byte	0x04
	.zero		1


	//   ....[49]....
        /*03f0*/ 	.word	0x00001ad0
        /*03f4*/ 	.word	0x000000ff
        /*03f8*/ 	.word	0x00000060
        /*03fc*/ 	.short	0x010a
        /*03fe*/ 	.byte	0x21
	.zero		1


	//   ....[50]....
        /*0400*/ 	.word	0x00001c60
        /*0404*/ 	.word	0x000000ff
        /*0408*/ 	.word	0x00000060
        /*040c*/ 	.short	0x010a
        /*040e*/ 	.byte	0x05
	.zero		1


	//   ....[51]....
        /*0410*/ 	.word	0x00001e50
        /*0414*/ 	.word	0x000000ff
        /*0418*/ 	.word	0x000000e8
        /*041c*/ 	.short	0x0101
        /*041e*/ 	.byte	0x0d
	.zero		1


	//   ....[52]....
        /*0420*/ 	.word	0x00001e70
        /*0424*/ 	.word	0x000000ff
        /*0428*/ 	.word	0x00000060
        /*042c*/ 	.short	0x010a
        /*042e*/ 	.byte	0x04
	.zero		1


	//   ....[53]....
        /*0430*/ 	.word	0x00001ef0
        /*0434*/ 	.word	0x000000ff
        /*0438*/ 	.word	0x00000060
        /*043c*/ 	.short	0x010a
        /*043e*/ 	.byte	0x21
	.zero		1


	//   ....[54]....
        /*0440*/ 	.word	0x00002080
        /*0444*/ 	.word	0x000000ff
        /*0448*/ 	.word	0x00000060
        /*044c*/ 	.short	0x010a
        /*044e*/ 	.byte	0x05
	.zero		1


	//   ....[55]....
        /*0450*/ 	.word	0x00002280
        /*0454*/ 	.word	0x00000003
        /*0458*/ 	.word	0x000000f0
        /*045c*/ 	.short	0x010a
        /*045e*/ 	.byte	0xff
	.zero		1


	//   ....[56]....
        /*0460*/ 	.word	0x000023d0
        /*0464*/ 	.word	0x00000000
        /*0468*/ 	.word	0x00000000
        /*046c*/ 	.short	0x0101
        /*046e*/ 	.byte	0xff
	.zero		1


	//   ....[57]....
        /*0470*/ 	.word	0x00002990
        /*0474*/ 	.word	0x000000ff
        /*0478*/ 	.word	0x00000000
        /*047c*/ 	.short	0x010a
        /*047e*/ 	.byte	0x04
	.zero		1


	//   ....[58]....
        /*0480*/ 	.word	0x00002a20
        /*0484*/ 	.word	0x000000ff
        /*0488*/ 	.word	0x00000000
        /*048c*/ 	.short	0x010a
        /*048e*/ 	.byte	0x05
	.zero		1


	//   ....[59]....
        /*0490*/ 	.word	0x00002ab0
        /*0494*/ 	.word	0x000000ff
        /*0498*/ 	.word	0x00000000
        /*049c*/ 	.short	0x010a
        /*049e*/ 	.byte	0x05
	.zero		1


	//   ....[60]....
        /*04a0*/ 	.word	0x00002b40
        /*04a4*/ 	.word	0x000000ff
        /*04a8*/ 	.word	0x00000000
        /*04ac*/ 	.short	0x010a
        /*04ae*/ 	.byte	0x05
	.zero		1


	//   ....[61]....
        /*04b0*/ 	.word	0x00002bd0
        /*04b4*/ 	.word	0x000000ff
        /*04b8*/ 	.word	0x00000000
        /*04bc*/ 	.short	0x010a
        /*04be*/ 	.byte	0x05
	.zero		1


	//   ....[62]....
        /*04c0*/ 	.word	0x00002c60
        /*04c4*/ 	.word	0x000000ff
        /*04c8*/ 	.word	0x00000000
        /*04cc*/ 	.short	0x010a
        /*04ce*/ 	.byte	0x05
	.zero		1


	//   ....[63]....
        /*04d0*/ 	.word	0x00002cf0
        /*04d4*/ 	.word	0x000000ff
        /*04d8*/ 	.word	0x00000000
        /*04dc*/ 	.short	0x010a
        /*04de*/ 	.byte	0x05
	.zero		1


	//   ....[64]....
        /*04e0*/ 	.word	0x00002d80
        /*04e4*/ 	.word	0x000000ff
        /*04e8*/ 	.word	0x00000000
        /*04ec*/ 	.short	0x010a
        /*04ee*/ 	.byte	0x05
	.zero		1


	//   ....[65]....
        /*04f0*/ 	.word	0x00002e10
        /*04f4*/ 	.word	0x000000ff
        /*04f8*/ 	.word	0x00000000
        /*04fc*/ 	.short	0x010a
        /*04fe*/ 	.byte	0x05
	.zero		1


	//   ....[66]....
        /*0500*/ 	.word	0x00002ea0
        /*0504*/ 	.word	0x000000ff
        /*0508*/ 	.word	0x00000000
        /*050c*/ 	.short	0x010a
        /*050e*/ 	.byte	0x05
	.zero		1


	//   ....[67]....
        /*0510*/ 	.word	0x00002f30
        /*0514*/ 	.word	0x000000ff
        /*0518*/ 	.word	0x00000000
        /*051c*/ 	.short	0x010a
        /*051e*/ 	.byte	0x05
	.zero		1


	//   ....[68]....
        /*0520*/ 	.word	0x00002fd0
        /*0524*/ 	.word	0x00000000
        /*0528*/ 	.word	0x00000000
        /*052c*/ 	.short	0x010a
        /*052e*/ 	.byte	0xff
	.zero		1


	//   ....[69]....
        /*0530*/ 	.word	0x000030f0
        /*0534*/ 	.word	0x00000002
        /*0538*/ 	.word	0x00000150
        /*053c*/ 	.short	0x010a
        /*053e*/ 	.byte	0xff
	.zero		1


	//   ....[70]....
        /*0540*/ 	.word	0x00003150
        /*0544*/ 	.word	0x00000004
        /*0548*/ 	.word	0x00000000
        /*054c*/ 	.short	0x0101
        /*054e*/ 	.byte	0xff
	.zero		1


	//   ....[71]....
        /*0550*/ 	.word	0x00003170
        /*0554*/ 	.word	0x000000ff
        /*0558*/ 	.word	0x00000100
        /*055c*/ 	.short	0x010a
        /*055e*/ 	.byte	0x04
	.zero		1


	//   ....[72]....
        /*0560*/ 	.word	0x00003290
        /*0564*/ 	.word	0x00000002
        /*0568*/ 	.word	0x000000f0
        /*056c*/ 	.short	0x010a
        /*056e*/ 	.byte	0xff
	.zero		1


	//   ....[73]....
        /*0570*/ 	.word	0x000033a0
        /*0574*/ 	.word	0x00000002
        /*0578*/ 	.word	0x00000000
        /*057c*/ 	.short	0x0101
        /*057e*/ 	.byte	0xff
	.zero		1


	//   ....[74]....
        /*0580*/ 	.word	0x00003430
        /*0584*/ 	.word	0x000000ff
        /*0588*/ 	.word	0x00000100
        /*058c*/ 	.short	0x0106
        /*058e*/ 	.byte	0x04
	.zero		1


	//   ....[75]....
        /*0590*/ 	.word	0x00003450
        /*0594*/ 	.word	0x000000ff
        /*0598*/ 	.word	0x00000100
        /*059c*/ 	.short	0x010a
        /*059e*/ 	.byte	0x04
	.zero		1


	//   ....[76]....
        /*05a0*/ 	.word	0x000034e0
        /*05a4*/ 	.word	0x000000ff
        /*05a8*/ 	.word	0x00000100
        /*05ac*/ 	.short	0x0106
        /*05ae*/ 	.byte	0x07
	.zero		1


	//   ....[77]....
        /*05b0*/ 	.word	0x00003520
        /*05b4*/ 	.word	0x00000000
        /*05b8*/ 	.word	0x00000100
        /*05bc*/ 	.short	0x010a
        /*05be*/ 	.byte	0xff
	.zero		1


	//   ....[78]....
        /*05c0*/ 	.word	0x00003af0
        /*05c4*/ 	.word	0x00000000
        /*05c8*/ 	.word	0x000000f0
        /*05cc*/ 	.short	0x010a
        /*05ce*/ 	.byte	0xff
	.zero		1


	//   ....[79]....
        /*05d0*/ 	.word	0x00003bf0
        /*05d4*/ 	.word	0x00000003
        /*05d8*/ 	.word	0x00000000
        /*05dc*/ 	.short	0x0101
        /*05de*/ 	.byte	0xff
	.zero		1


	//   ....[80]....
        /*05e0*/ 	.word	0x00003c00
        /*05e4*/ 	.word	0x000000ff
        /*05e8*/ 	.word	0x00000000
        /*05ec*/ 	.short	0x010a
        /*05ee*/ 	.byte	0x04
	.zero		1


	//   ....[81]....
        /*05f0*/ 	.word	0x00003c80
        /*05f4*/ 	.word	0x000000ff
        /*05f8*/ 	.word	0x00000130
        /*05fc*/ 	.short	0x010a
        /*05fe*/ 	.byte	0x2e
	.zero		1


	//   ....[82]....
        /*0600*/ 	.word	0x00003d60
        /*0604*/ 	.word	0x000000ff
        /*0608*/ 	.word	0x00000000
        /*060c*/ 	.short	0x010a
        /*060e*/ 	.byte	0x07
	.zero		1


	//   ....[83]....
        /*0610*/ 	.word	0x00003ea0
        /*0614*/ 	.word	0x000000ff
        /*0618*/ 	.word	0x00000000
        /*061c*/ 	.short	0x010a
        /*061e*/ 	.byte	0x04
	.zero		1


	//   ....[84]....
        /*0620*/ 	.word	0x00004270
        /*0624*/ 	.word	0x000000ff
        /*0628*/ 	.word	0x00000000
        /*062c*/ 	.short	0x010a
        /*062e*/ 	.byte	0x04
	.zero		1


	//   ....[85]....
        /*0630*/ 	.word	0x00004300
        /*0634*/ 	.word	0x000000ff
        /*0638*/ 	.word	0x00000000
        /*063c*/ 	.short	0x010a
        /*063e*/ 	.byte	0x05
	.zero		1


	//   ....[86]....
        /*0640*/ 	.word	0x00004390
        /*0644*/ 	.word	0x000000ff
        /*0648*/ 	.word	0x00000000
        /*064c*/ 	.short	0x010a
        /*064e*/ 	.byte	0x05
	.zero		1


	//   ....[87]....
        /*0650*/ 	.word	0x00004420
        /*0654*/ 	.word	0x000000ff
        /*0658*/ 	.word	0x00000000
        /*065c*/ 	.short	0x010a
        /*065e*/ 	.byte	0x04
	.zero		1


	//   ....[88]....
        /*0660*/ 	.word	0x00004900
        /*0664*/ 	.word	0x00000003
        /*0668*/ 	.word	0x000000f0
        /*066c*/ 	.short	0x010a
        /*066e*/ 	.byte	0xff
	.zero		1


	//   ....[89]....
        /*0670*/ 	.word	0x00004a70
        /*0674*/ 	.word	0x00000000
        /*0678*/ 	.word	0x00000000
        /*067c*/ 	.short	0x0101
        /*067e*/ 	.byte	0xff
	.zero		1


	//   ....[90]....
        /*0680*/ 	.word	0x00004f20
        /*0684*/ 	.word	0x000000ff
        /*0688*/ 	.word	0x000000e8
        /*068c*/ 	.short	0x010a
        /*068e*/ 	.byte	0x18
	.zero		1


	//   ....[91]....
        /*0690*/ 	.word	0x000050f0
        /*0694*/ 	.word	0x000000ff
        /*0698*/ 	.word	0x000000d0
        /*069c*/ 	.short	0x010a
        /*069e*/ 	.byte	0x04
	.zero		1


	//   ....[92]....
        /*06a0*/ 	.word	0x00005360
        /*06a4*/ 	.word	0x000000ff
        /*06a8*/ 	.word	0x000000c0
        /*06ac*/ 	.short	0x010b
        /*06ae*/ 	.byte	0x04
	.zero		1


	//   ....[93]....
        /*06b0*/ 	.word	0x00005370
        /*06b4*/ 	.word	0x000000ff
        /*06b8*/ 	.word	0x00000000
        /*06bc*/ 	.short	0x0101
        /*06be*/ 	.byte	0x05
	.zero		1


	//   ....[94]....
        /*06c0*/ 	.word	0x000053c0
        /*06c4*/ 	.word	0x000000ff
        /*06c8*/ 	.word	0x00000000
        /*06cc*/ 	.short	0x010a
        /*06ce*/ 	.byte	0x04
	.zero		1


	//   ....[95]....
        /*06d0*/ 	.word	0x00005460
        /*06d4*/ 	.word	0x00000000
        /*06d8*/ 	.word	0x00000000
        /*06dc*/ 	.short	0x010a
        /*06de*/ 	.byte	0xff
	.zero		1


	//   ....[96]....
        /*06e0*/ 	.word	0x00005740
        /*06e4*/ 	.word	0x00000000
        /*06e8*/ 	.word	0x000000f0
        /*06ec*/ 	.short	0x010a
        /*06ee*/ 	.byte	0xff
	.zero		1


	//   ....[97]....
        /*06f0*/ 	.word	0x00005810
        /*06f4*/ 	.word	0x00000000
        /*06f8*/ 	.word	0x00000000
        /*06fc*/ 	.short	0x0101
        /*06fe*/ 	.byte	0xff
	.zero		1


	//   ....[98]....
        /*0700*/ 	.word	0x00006230
        /*0704*/ 	.word	0x000000ff
        /*0708*/ 	.word	0x000000c0
        /*070c*/ 	.short	0x010a
        /*070e*/ 	.byte	0x04
	.zero		1


	//   ....[99]....
        /*0710*/ 	.word	0x00006240
        /*0714*/ 	.word	0x000000ff
        /*0718*/ 	.word	0x00000110
        /*071c*/ 	.short	0x010a
        /*071e*/ 	.byte	0x2e
	.zero		1


	//   ....[100]....
        /*0720*/ 	.word	0x000062d0
        /*0724*/ 	.word	0x000000ff
        /*0728*/ 	.word	0x000000c0
        /*072c*/ 	.short	0x010a
        /*072e*/ 	.byte	0x04
	.zero		1


	//   ....[101]....
        /*0730*/ 	.word	0x00006400
        /*0734*/ 	.word	0x000000ff
        /*0738*/ 	.word	0x00000110
        /*073c*/ 	.short	0x010a
        /*073e*/ 	.byte	0x2e
	.zero		1


	//   ....[102]....
        /*0740*/ 	.word	0x000066c0
        /*0744*/ 	.word	0x000000ff
        /*0748*/ 	.word	0x00000000
        /*074c*/ 	.short	0x0101
        /*074e*/ 	.byte	0x04
	.zero		1


	//   ....[103]....
        /*0750*/ 	.word	0x000068e0
        /*0754*/ 	.word	0x000000ff
        /*0758*/ 	.word	0x00000000
        /*075c*/ 	.short	0x0101
        /*075e*/ 	.byte	0x04
	.zero		1


	//   ....[104]....
        /*0760*/ 	.word	0x00006bb0
        /*0764*/ 	.word	0x00000003
        /*0768*/ 	.word	0x00000160
        /*076c*/ 	.short	0x010a
        /*076e*/ 	.byte	0xff
	.zero		1


	//   ....[105]....
        /*0770*/ 	.word	0x00006c10
        /*0774*/ 	.word	0x00000000
        /*0778*/ 	.word	0x00000060
        /*077c*/ 	.short	0x010a
        /*077e*/ 	.byte	0xff
	.zero		1


	//   ....[106]....
        /*0780*/ 	.word	0x00006c70
        /*0784*/ 	.word	0x00000000
        /*0788*/ 	.word	0x00000060
        /*078c*/ 	.short	0x010a
        /*078e*/ 	.byte	0xff
	.zero		1


	//   ....[107]....
        /*0790*/ 	.word	0x00006cc0
        /*0794*/ 	.word	0x00000003
        /*0798*/ 	.word	0x000000f0
        /*079c*/ 	.short	0x010a
        /*079e*/ 	.byte	0xff
	.zero		1


	//   ....[108]....
        /*07a0*/ 	.word	0x00006d20
        /*07a4*/ 	.word	0x00000000
        /*07a8*/ 	.word	0x00000000
        /*07ac*/ 	.short	0x010a
        /*07ae*/ 	.byte	0xff
	.zero		1


	//   ....[109]....
        /*07b0*/ 	.word	0x00006d80
        /*07b4*/ 	.word	0x00000000
        /*07b8*/ 	.word	0x00000000
        /*07bc*/ 	.short	0x010a
        /*07be*/ 	.byte	0xff
	.zero		1


	//   ....[110]....
        /*07c0*/ 	.word	0x00006de0
        /*07c4*/ 	.word	0x00000000
        /*07c8*/ 	.word	0x00000000
        /*07cc*/ 	.short	0x010a
        /*07ce*/ 	.byte	0xff
	.zero		1


	//   ....[111]....
        /*07d0*/ 	.word	0x00006e40
        /*07d4*/ 	.word	0x00000000
        /*07d8*/ 	.word	0x00000000
        /*07dc*/ 	.short	0x010a
        /*07de*/ 	.byte	0xff
	.zero		1


	//   ....[112]....
        /*07e0*/ 	.word	0x00006ea0
        /*07e4*/ 	.word	0x00000000
        /*07e8*/ 	.word	0x00000000
        /*07ec*/ 	.short	0x010a
        /*07ee*/ 	.byte	0xff
	.zero		1


	//   ....[113]....
        /*07f0*/ 	.word	0x00006f00
        /*07f4*/ 	.word	0x00000000
        /*07f8*/ 	.word	0x00000000
        /*07fc*/ 	.short	0x010a
        /*07fe*/ 	.byte	0xff
	.zero		1


	//   ....[114]....
        /*0800*/ 	.word	0x00006f60
        /*0804*/ 	.word	0x00000000
        /*0808*/ 	.word	0x00000000
        /*080c*/ 	.short	0x010a
        /*080e*/ 	.byte	0xff
	.zero		1


	//   ....[115]....
        /*0810*/ 	.word	0x00006fc0
        /*0814*/ 	.word	0x00000000
        /*0818*/ 	.word	0x00000000
        /*081c*/ 	.short	0x010a
        /*081e*/ 	.byte	0xff
	.zero		1


	//   ....[116]....
        /*0820*/ 	.word	0x00007020
        /*0824*/ 	.word	0x00000000
        /*0828*/ 	.word	0x00000000
        /*082c*/ 	.short	0x010a
        /*082e*/ 	.byte	0xff
	.zero		1


	//   ....[117]....
        /*0830*/ 	.word	0x00007080
        /*0834*/ 	.word	0x00000000
        /*0838*/ 	.word	0x00000000
        /*083c*/ 	.short	0x010a
        /*083e*/ 	.byte	0xff
	.zero		1


	//   ....[118]....
        /*0840*/ 	.word	0x000070e0
        /*0844*/ 	.word	0x00000000
        /*0848*/ 	.word	0x00000000
        /*084c*/ 	.short	0x010a
        /*084e*/ 	.byte	0xff
	.zero		1


	//   ....[119]....
        /*0850*/ 	.word	0x00007130
        /*0854*/ 	.word	0x00000002
        /*0858*/ 	.word	0x00000150
        /*085c*/ 	.short	0x010a
        /*085e*/ 	.byte	0xff
	.zero		1


	//   ....[120]....
        /*0860*/ 	.word	0x00007190
        /*0864*/ 	.word	0x00000002
        /*0868*/ 	.word	0x00000100
        /*086c*/ 	.short	0x010a
        /*086e*/ 	.byte	0xff
	.zero		1


	//   ....[121]....
        /*0870*/ 	.word	0x000071e0
        /*0874*/ 	.word	0x00000002
        /*0878*/ 	.word	0x000000f0
        /*087c*/ 	.short	0x010a
        /*087e*/ 	.byte	0xff
	.zero		1


	//   ....[122]....
        /*0880*/ 	.word	0x00007240
        /*0884*/ 	.word	0x00000000
        /*0888*/ 	.word	0x00000100
        /*088c*/ 	.short	0x010a
        /*088e*/ 	.byte	0xff
	.zero		1


	//   ....[123]....
        /*0890*/ 	.word	0x00007290
        /*0894*/ 	.word	0x00000000
        /*0898*/ 	.word	0x000000f0
        /*089c*/ 	.short	0x010a
        /*089e*/ 	.byte	0xff
	.zero		1


	//   ....[124]....
        /*08a0*/ 	.word	0x000072f0
        /*08a4*/ 	.word	0x00000003
        /*08a8*/ 	.word	0x00000130
        /*08ac*/ 	.short	0x010a
        /*08ae*/ 	.byte	0xff
	.zero		1


	//   ....[125]....
        /*08b0*/ 	.word	0x00007350
        /*08b4*/ 	.word	0x00000000
        /*08b8*/ 	.word	0x00000000
        /*08bc*/ 	.short	0x010a
        /*08be*/ 	.byte	0xff
	.zero		1


	//   ....[126]....
        /*08c0*/ 	.word	0x000073b0
        /*08c4*/ 	.word	0x00000000
        /*08c8*/ 	.word	0x00000000
        /*08cc*/ 	.short	0x010a
        /*08ce*/ 	.byte	0xff
	.zero		1


	//   ....[127]....
        /*08d0*/ 	.word	0x00007410
        /*08d4*/ 	.word	0x00000000
        /*08d8*/ 	.word	0x00000000
        /*08dc*/ 	.short	0x010a
        /*08de*/ 	.byte	0xff
	.zero		1


	//   ....[128]....
        /*08e0*/ 	.word	0x00007470
        /*08e4*/ 	.word	0x00000000
        /*08e8*/ 	.word	0x00000000
        /*08ec*/ 	.short	0x010a
        /*08ee*/ 	.byte	0xff
	.zero		1


	//   ....[129]....
        /*08f0*/ 	.word	0x000074d0
        /*08f4*/ 	.word	0x00000000
        /*08f8*/ 	.word	0x00000000
        /*08fc*/ 	.short	0x010a
        /*08fe*/ 	.byte	0xff
	.zero		1


	//   ....[130]....
        /*0900*/ 	.word	0x00007520
        /*0904*/ 	.word	0x00000003
        /*0908*/ 	.word	0x000000f0
        /*090c*/ 	.short	0x010a
        /*090e*/ 	.byte	0xff
	.zero		1


	//   ....[131]....
        /*0910*/ 	.word	0x00007580
        /*0914*/ 	.word	0x00000000
        /*0918*/ 	.word	0x000000e8
        /*091c*/ 	.short	0x010a
        /*091e*/ 	.byte	0xff
	.zero		1


	//   ....[132]....
        /*0920*/ 	.word	0x000075e0
        /*0924*/ 	.word	0x00000003
        /*0928*/ 	.word	0x000000d0
        /*092c*/ 	.short	0x010a
        /*092e*/ 	.byte	0xff
	.zero		1


	//   ....[133]....
        /*0930*/ 	.word	0x00007640
        /*0934*/ 	.word	0x00000000
        /*0938*/ 	.word	0x00000000
        /*093c*/ 	.short	0x010a
        /*093e*/ 	.byte	0xff
	.zero		1


	//   ....[134]....
        /*0940*/ 	.word	0x00007690
        /*0944*/ 	.word	0x00000000
        /*0948*/ 	.word	0x000000f0
        /*094c*/ 	.short	0x010a
        /*094e*/ 	.byte	0xff
	.zero		1


	//   ....[135]....
        /*0950*/ 	.word	0x000076f0
        /*0954*/ 	.word	0x00000000
        /*0958*/ 	.word	0x000000c0
        /*095c*/ 	.short	0x010a
        /*095e*/ 	.byte	0xff
	.zero		1


	//   ....[136]....
        /*0960*/ 	.word	0x00007750
        /*0964*/ 	.word	0x00000003
        /*0968*/ 	.word	0x00000110
        /*096c*/ 	.short	0x010a
        /*096e*/ 	.byte	0xff
	.zero		1


	//----- nvinfo : EIATTR_NUM_MBARRIERS
	.align		4
.L_44:
        /*0970*/ 	.byte	0x03, 0x38
        /*0972*/ 	.short	0x002e


	//----- nvinfo : EIATTR_EXIT_INSTR_OFFSETS
	.align		4
        /*0974*/ 	.byte	0x04, 0x1c
        /*0976*/ 	.short	(.L_46 - .L_45)


	//   ....[0]....
.L_45:
        /*0978*/ 	.word	0x00003000


	//   ....[1]....
        /*097c*/ 	.word	0x000034f0


	//   ....[2]....
        /*0980*/ 	.word	0x00003550


	//   ....[3]....
        /*0984*/ 	.word	0x00004680


	//   ....[4]....
        /*0988*/ 	.word	0x00005490


	//   ....[5]....
        /*098c*/ 	.word	0x000054d0


	//   ....[6]....
        /*0990*/ 	.word	0x00006ae0


	//   ....[7]....
        /*0994*/ 	.word	0x00006b50


	//   ....[8]....
        /*0998*/ 	.word	0x00006b80


	//   ....[9]....
        /*099c*/ 	.word	0x00006ba0


	//----- nvinfo : EIATTR_MAX_THREADS
	.align		4
.L_46:
        /*09a0*/ 	.byte	0x04, 0x05
        /*09a2*/ 	.short	(.L_48 - .L_47)
.L_47:
        /*09a4*/ 	.word	0x00000100
        /*09a8*/ 	.word	0x00000001
        /*09ac*/ 	.word	0x00000001


	//----- nvinfo : EIATTR_CRS_STACK_SIZE
	.align		4
.L_48:
        /*09b0*/ 	.byte	0x04, 0x1e
        /*09b2*/ 	.short	(.L_50 - .L_49)
.L_49:
        /*09b4*/ 	.word	0x00000000


	//----- nvinfo : EIATTR_CBANK_PARAM_SIZE
	.align		4
.L_50:
        /*09b8*/ 	.byte	0x03, 0x19
        /*09ba*/ 	.short	0x0800


	//----- nvinfo : EIATTR_PARAM_CBANK
	.align		4
        /*09bc*/ 	.byte	0x04, 0x0a
        /*09be*/ 	.short	(.L_52 - .L_51)
	.align		4
.L_51:
        /*09c0*/ 	.word	index@(.nv.constant0._ZN7cutlass13device_kernelINS_4gemm6kernel13GemmUniversalIN4cute5tupleIJiiiiEEENS1_10collective13CollectiveMmaINS1_35MainloopSm100TmaUmmaWarpSpecializedILi12ELi2ELi4ENS5_IJNS4_1CILi2EEENSA_ILi1EEESC_EEEEENS5_IJNSA_ILi64EEENSA_ILi8EEENSA_ILi128EEEEEENS_6half_tENS5_IJlSC_lEEESJ_SK_NS4_8TiledMMAINS4_8MMA_AtomIJNS4_20SM100_MMA_F16BF16_SSISJ_SJ_fLi64ELi8ELNS4_4UMMA5MajorE0ELSP_0ELNSO_7ScaleInE0ELSQ_0EEEEEENS4_6LayoutINS5_IJSC_SC_SC_EEENS5_IJNSA_ILi0EEESV_SV_EEEEENS5_IJNS4_10UnderscoreESY_SY_EEEEENS4_13SM90_TMA_LOADENS4_14ComposedLayoutINS4_7SwizzleILi3ELi4ELi3EEENS4_18smem_ptr_flag_bitsILi16EEENST_INS5_IJSG_SF_EEENS5_IJSF_SC_EEEEEEEvNS4_8identityENS4_23SM90_TMA_LOAD_MULTICASTES1A_vS1B_EENS_8epilogue10collective18CollectiveEpilogueINS1E_23Sm100TmaWarpSpecializedILi2ELi1ELi4ELb1ELb0EEEJSI_NS5_IJNST_ISF_SC_EENST_ISG_SC_EEEEESJ_SK_SJ_SK_NS1E_6fusion15FusionCallbacksIS1I_NS1M_17LinearCombinationISJ_fSJ_fLNS_15FloatRoundStyleE2EEESI_S1L_JEEENS4_5SM1004TMEM4LOAD26SM100_TMEM_LOAD_16dp256b1xES11_NS12_INS13_ILi0ELi4ELi3EEES16_NST_INS5_IJSG_SG_EEENS5_IJSG_SC_EEEEEEENS4_17SM75_U32x2_LDSM_NENS4_14SM90_TMA_STOREES20_NS4_17SM90_U32x2_STSM_NENS4_39AutoVectorizingCopyWithAssumedAlignmentILi128EEEEEEvvEEEEvNT_6ParamsE)
        /*09c4*/ 	.short	0x0380
        /*09c6*/ 	.short	0x0800


	//----- nvinfo : EIATTR_SW_WAR
	.align		4
.L_52:
        /*09c8*/ 	.byte	0x04, 0x36
        /*09ca*/ 	.short	(.L_54 - .L_53)
.L_53:
        /*09cc*/ 	.word	0x00000008
.L_54:


//--------------------- .nv.callgraph             --------------------------
	.section	.nv.callgraph,"",@"SHT_CUDA_CALLGRAPH"
	.align	4
	.sectionentsize	8
	.align		4
        /*0000*/ 	.word	0x00000000
	.align		4
        /*0004*/ 	.word	0xffffffff
	.align		4
        /*0008*/ 	.word	index@(_ZN7cutlass13device_kernelINS_4gemm6kernel13GemmUniversalIN4cute5tupleIJiiiiEEENS1_10collective13CollectiveMmaINS1_35MainloopSm100TmaUmmaWarpSpecializedILi12ELi2ELi4ENS5_IJNS4_1CILi2EEENSA_ILi1EEESC_EEEEENS5_IJNSA_ILi64EEENSA_ILi8EEENSA_ILi128EEEEEENS_6half_tENS5_IJlSC_lEEESJ_SK_NS4_8TiledMMAINS4_8MMA_AtomIJNS4_20SM100_MMA_F16BF16_SSISJ_SJ_fLi64ELi8ELNS4_4UMMA5MajorE0ELSP_0ELNSO_7ScaleInE0ELSQ_0EEEEEENS4_6LayoutINS5_IJSC_SC_SC_EEENS5_IJNSA_ILi0EEESV_SV_EEEEENS5_IJNS4_10UnderscoreESY_SY_EEEEENS4_13SM90_TMA_LOADENS4_14ComposedLayoutINS4_7SwizzleILi3ELi4ELi3EEENS4_18smem_ptr_flag_bitsILi16EEENST_INS5_IJSG_SF_EEENS5_IJSF_SC_EEEEEEEvNS4_8identityENS4_23SM90_TMA_LOAD_MULTICASTES1A_vS1B_EENS_8epilogue10collective18CollectiveEpilogueINS1E_23Sm100TmaWarpSpecializedILi2ELi1ELi4ELb1ELb0EEEJSI_NS5_IJNST_ISF_SC_EENST_ISG_SC_EEEEESJ_SK_SJ_SK_NS1E_6fusion15FusionCallbacksIS1I_NS1M_17LinearCombinationISJ_fSJ_fLNS_15FloatRoundStyleE2EEESI_S1L_JEEENS4_5SM1004TMEM4LOAD26SM100_TMEM_LOAD_16dp256b1xES11_NS12_INS13_ILi0ELi4ELi3EEES16_NST_INS5_IJSG_SG_EEENS5_IJSG_SC_EEEEEEENS4_17SM75_U32x2_LDSM_NENS4_14SM90_TMA_STOREES20_NS4_17SM90_U32x2_STSM_NENS4_39AutoVectorizingCopyWithAssumedAlignmentILi128EEEEEEvvEEEEvNT_6ParamsE)
	.align		4
        /*000c*/ 	.word	index@(__assertfail)
	.align		4
        /*0010*/ 	.word	0x00000000
	.align		4
        /*0014*/ 	.word	0xfffffffe
	.align		4
        /*0018*/ 	.word	0x00000000
	.align		4
        /*001c*/ 	.word	0xfffffffd
	.align		4
        /*0020*/ 	.word	0x00000000
	.align		4
        /*0024*/ 	.word	0xfffffffc


//--------------------- .nv.constant4             --------------------------
	.section	.nv.constant4,"a",@progbits
	.align	8
	.align		8
.nv.constant4:
        /*0000*/ 	.dword	__assertfail
	.align		8
        /*0008*/ 	.dword	__unnamed_1
	.align		8
        /*0010*/ 	.dword	_ZN40_INTERNAL_f6bd1407_4_k_cu_d7b14eb4_100554cuda3std3__45__cpo5beginE
	.align		8
        /*0018*/ 	.dword	_ZN40_INTERNAL_f6bd1407_4_k_cu_d7b14eb4_100554cuda3std3__45__cpo3endE
	.align		8
        /*0020*/ 	.dword	_ZN40_INTERNAL_f6bd1407_4_k_cu_d7b14eb4_100554cuda3std3__45__cpo6cbeginE
	.align		8
        /*0028*/ 	.dword	_ZN40_INTERNAL_f6bd1407_4_k_cu_d7b14eb4_100554cuda3std3__45__cpo4cendE
	.align		8
        /*0030*/ 	.dword	_ZN40_INTERNAL_f6bd1407_4_k_cu_d7b14eb4_100554cuda3std3__442_GLOBAL__N__f6bd1407_4_k_cu_d7b14eb4_100556ignoreE
	.align		8
        /*0038*/ 	.dword	_ZN40_INTERNAL_f6bd1407_4_k_cu_d7b14eb4_100554cuda3std3__419piecewise_constructE
	.align		8
        /*0040*/ 	.dword	_ZN40_INTERNAL_f6bd1407_4_k_cu_d7b14eb4_100554cuda3std3__48in_placeE
	.align		8
        /*0048*/ 	.dword	_ZN40_INTERNAL_f6bd1407_4_k_cu_d7b14eb4_100554cuda3std6ranges3__45__cpo4swapE
	.align		8
        /*0050*/ 	.dword	_ZN40_INTERNAL_f6bd1407_4_k_cu_d7b14eb4_100554cuda3std6ranges3__45__cpo9iter_moveE
	.align		8
        /*0058*/ 	.dword	_ZN40_INTERNAL_f6bd1407_4_k_cu_d7b14eb4_100554cute7productE
	.align		8
        /*0060*/ 	.dword	_ZN40_INTERNAL_f6bd1407_4_k_cu_d7b14eb4_100554cute1_E
	.align		8
        /*0068*/ 	.dword	$str$25
	.align		8
        /*0070*/ 	.dword	$str$26


//--------------------- .text._ZN7cutlass13device_kernelINS_4gemm6kernel13GemmUniversalIN4cute5tupleIJiiiiEEENS1_10collective13CollectiveMmaINS1_35MainloopSm100TmaUmmaWarpSpecializedILi12ELi2ELi4ENS5_IJNS4_1CILi2EEENSA_ILi1EEESC_EEEEENS5_IJNSA_ILi64EEENSA_ILi8EEENSA_ILi128EEEEEENS_6half_tENS5_IJlSC_lEEESJ_SK_NS4_8TiledMMAINS4_8MMA_AtomIJNS4_20SM100_MMA_F16BF16_SSISJ_SJ_fLi64ELi8ELNS4_4UMMA5MajorE0ELSP_0ELNSO_7ScaleInE0ELSQ_0EEEEEENS4_6LayoutINS5_IJSC_SC_SC_EEENS5_IJNSA_ILi0EEESV_SV_EEEEENS5_IJNS4_10UnderscoreESY_SY_EEEEENS4_13SM90_TMA_LOADENS4_14ComposedLayoutINS4_7SwizzleILi3ELi4ELi3EEENS4_18smem_ptr_flag_bitsILi16EEENST_INS5_IJSG_SF_EEENS5_IJSF_SC_EEEEEEEvNS4_8identityENS4_23SM90_TMA_LOAD_MULTICASTES1A_vS1B_EENS_8epilogue10collective18CollectiveEpilogueINS1E_23Sm100TmaWarpSpecializedILi2ELi1ELi4ELb1ELb0EEEJSI_NS5_IJNST_ISF_SC_EENST_ISG_SC_EEEEESJ_SK_SJ_SK_NS1E_6fusion15FusionCallbacksIS1I_NS1M_17LinearCombinationISJ_fSJ_fLNS_15FloatRoundStyleE2EEESI_S1L_JEEENS4_5SM1004TMEM4LOAD26SM100_TMEM_LOAD_16dp256b1xES11_NS12_INS13_ILi0ELi4ELi3EEES16_NST_INS5_IJSG_SG_EEENS5_IJSG_SC_EEEEEEENS4_17SM75_U32x2_LDSM_NENS4_14SM90_TMA_STOREES20_NS4_17SM90_U32x2_STSM_NENS4_39AutoVectorizingCopyWithAssumedAlignmentILi128EEEEEEvvEEEEvNT_6ParamsE --------------------------
	.section	.text._ZN7cutlass13device_kernelINS_4gemm6kernel13GemmUniversalIN4cute5tupleIJiiiiEEENS1_10collective13CollectiveMmaINS1_35MainloopSm100TmaUmmaWarpSpecializedILi12ELi2ELi4ENS5_IJNS4_1CILi2EEENSA_ILi1EEESC_EEEEENS5_IJNSA_ILi64EEENSA_ILi8EEENSA_ILi128EEEEEENS_6half_tENS5_IJlSC_lEEESJ_SK_NS4_8TiledMMAINS4_8MMA_AtomIJNS4_20SM100_MMA_F16BF16_SSISJ_SJ_fLi64ELi8ELNS4_4UMMA5MajorE0ELSP_0ELNSO_7ScaleInE0ELSQ_0EEEEEENS4_6LayoutINS5_IJSC_SC_SC_EEENS5_IJNSA_ILi0EEESV_SV_EEEEENS5_IJNS4_10UnderscoreESY_SY_EEEEENS4_13SM90_TMA_LOADENS4_14ComposedLayoutINS4_7SwizzleILi3ELi4ELi3EEENS4_18smem_ptr_flag_bitsILi16EEENST_INS5_IJSG_SF_EEENS5_IJSF_SC_EEEEEEEvNS4_8identityENS4_23SM90_TMA_LOAD_MULTICASTES1A_vS1B_EENS_8epilogue10collective18CollectiveEpilogueINS1E_23Sm100TmaWarpSpecializedILi2ELi1ELi4ELb1ELb0EEEJSI_NS5_IJNST_ISF_SC_EENST_ISG_SC_EEEEESJ_SK_SJ_SK_NS1E_6fusion15FusionCallbacksIS1I_NS1M_17LinearCombinationISJ_fSJ_fLNS_15FloatRoundStyleE2EEESI_S1L_JEEENS4_5SM1004TMEM4LOAD26SM100_TMEM_LOAD_16dp256b1xES11_NS12_INS13_ILi0ELi4ELi3EEES16_NST_INS5_IJSG_SG_EEENS5_IJSG_SC_EEEEEEENS4_17SM75_U32x2_LDSM_NENS4_14SM90_TMA_STOREES20_NS4_17SM90_U32x2_STSM_NENS4_39AutoVectorizingCopyWithAssumedAlignmentILi128EEEEEEvvEEEEvNT_6ParamsE,"ax",@progbits
	.align	128
.text._ZN7cutlass13device_kernelINS_4gemm6kernel13GemmUniversalIN4cute5tupleIJiiiiEEENS1_10collective13CollectiveMmaINS1_35MainloopSm100TmaUmmaWarpSpecializedILi12ELi2ELi4ENS5_IJNS4_1CILi2EEENSA_ILi1EEESC_EEEEENS5_IJNSA_ILi64EEENSA_ILi8EEENSA_ILi128EEEEEENS_6half_tENS5_IJlSC_lEEESJ_SK_NS4_8TiledMMAINS4_8MMA_AtomIJNS4_20SM100_MMA_F16BF16_SSISJ_SJ_fLi64ELi8ELNS4_4UMMA5MajorE0ELSP_0ELNSO_7ScaleInE0ELSQ_0EEEEEENS4_6LayoutINS5_IJSC_SC_SC_EEENS5_IJNSA_ILi0EEESV_SV_EEEEENS5_IJNS4_10UnderscoreESY_SY_EEEEENS4_13SM90_TMA_LOADENS4_14ComposedLayoutINS4_7SwizzleILi3ELi4ELi3EEENS4_18smem_ptr_flag_bitsILi16EEENST_INS5_IJSG_SF_EEENS5_IJSF_SC_EEEEEEEvNS4_8identityENS4_23SM90_TMA_LOAD_MULTICASTES1A_vS1B_EENS_8epilogue10collective18CollectiveEpilogueINS1E_23Sm100TmaWarpSpecializedILi2ELi1ELi4ELb1ELb0EEEJSI_NS5_IJNST_ISF_SC_EENST_ISG_SC_EEEEESJ_SK_SJ_SK_NS1E_6fusion15FusionCallbacksIS1I_NS1M_17LinearCombinationISJ_fSJ_fLNS_15FloatRoundStyleE2EEESI_S1L_JEEENS4_5SM1004TMEM4LOAD26SM100_TMEM_LOAD_16dp256b1xES11_NS12_INS13_ILi0ELi4ELi3EEES16_NST_INS5_IJSG_SG_EEENS5_IJSG_SC_EEEEEEENS4_17SM75_U32x2_LDSM_NENS4_14SM90_TMA_STOREES20_NS4_17SM90_U32x2_STSM_NENS4_39AutoVectorizingCopyWithAssumedAlignmentILi128EEEEEEvvEEEEvNT_6ParamsE:
        .type           _ZN7cutlass13device_kernelINS_4gemm6kernel13GemmUniversalIN4cute5tupleIJiiiiEEENS1_10collective13CollectiveMmaINS1_35MainloopSm100TmaUmmaWarpSpecializedILi12ELi2ELi4ENS5_IJNS4_1CILi2EEENSA_ILi1EEESC_EEEEENS5_IJNSA_ILi64EEENSA_ILi8EEENSA_ILi128EEEEEENS_6half_tENS5_IJlSC_lEEESJ_SK_NS4_8TiledMMAINS4_8MMA_AtomIJNS4_20SM100_MMA_F16BF16_SSISJ_SJ_fLi64ELi8ELNS4_4UMMA5MajorE0ELSP_0ELNSO_7ScaleInE0ELSQ_0EEEEEENS4_6LayoutINS5_IJSC_SC_SC_EEENS5_IJNSA_ILi0EEESV_SV_EEEEENS5_IJNS4_10UnderscoreESY_SY_EEEEENS4_13SM90_TMA_LOADENS4_14ComposedLayoutINS4_7SwizzleILi3ELi4ELi3EEENS4_18smem_ptr_flag_bitsILi16EEENST_INS5_IJSG_SF_EEENS5_IJSF_SC_EEEEEEEvNS4_8identityENS4_23SM90_TMA_LOAD_MULTICASTES1A_vS1B_EENS_8epilogue10collective18CollectiveEpilogueINS1E_23Sm100TmaWarpSpecializedILi2ELi1ELi4ELb1ELb0EEEJSI_NS5_IJNST_ISF_SC_EENST_ISG_SC_EEEEESJ_SK_SJ_SK_NS1E_6fusion15FusionCallbacksIS1I_NS1M_17LinearCombinationISJ_fSJ_fLNS_15FloatRoundStyleE2EEESI_S1L_JEEENS4_5SM1004TMEM4LOAD26SM100_TMEM_LOAD_16dp256b1xES11_NS12_INS13_ILi0ELi4ELi3EEES16_NST_INS5_IJSG_SG_EEENS5_IJSG_SC_EEEEEEENS4_17SM75_U32x2_LDSM_NENS4_14SM90_TMA_STOREES20_NS4_17SM90_U32x2_STSM_NENS4_39AutoVectorizingCopyWithAssumedAlignmentILi128EEEEEEvvEEEEvNT_6ParamsE,@function
        .size           _ZN7cutlass13device_kernelINS_4gemm6kernel13GemmUniversalIN4cute5tupleIJiiiiEEENS1_10collective13CollectiveMmaINS1_35MainloopSm100TmaUmmaWarpSpecializedILi12ELi2ELi4ENS5_IJNS4_1CILi2EEENSA_ILi1EEESC_EEEEENS5_IJNSA_ILi64EEENSA_ILi8EEENSA_ILi128EEEEEENS_6half_tENS5_IJlSC_lEEESJ_SK_NS4_8TiledMMAINS4_8MMA_AtomIJNS4_20SM100_MMA_F16BF16_SSISJ_SJ_fLi64ELi8ELNS4_4UMMA5MajorE0ELSP_0ELNSO_7ScaleInE0ELSQ_0EEEEEENS4_6LayoutINS5_IJSC_SC_SC_EEENS5_IJNSA_ILi0EEESV_SV_EEEEENS5_IJNS4_10UnderscoreESY_SY_EEEEENS4_13SM90_TMA_LOADENS4_14ComposedLayoutINS4_7SwizzleILi3ELi4ELi3EEENS4_18smem_ptr_flag_bitsILi16EEENST_INS5_IJSG_SF_EEENS5_IJSF_SC_EEEEEEEvNS4_8identityENS4_23SM90_TMA_LOAD_MULTICASTES1A_vS1B_EENS_8epilogue10collective18CollectiveEpilogueINS1E_23Sm100TmaWarpSpecializedILi2ELi1ELi4ELb1ELb0EEEJSI_NS5_IJNST_ISF_SC_EENST_ISG_SC_EEEEESJ_SK_SJ_SK_NS1E_6fusion15FusionCallbacksIS1I_NS1M_17LinearCombinationISJ_fSJ_fLNS_15FloatRoundStyleE2EEESI_S1L_JEEENS4_5SM1004TMEM4LOAD26SM100_TMEM_LOAD_16dp256b1xES11_NS12_INS13_ILi0ELi4ELi3EEES16_NST_INS5_IJSG_SG_EEENS5_IJSG_SC_EEEEEEENS4_17SM75_U32x2_LDSM_NENS4_14SM90_TMA_STOREES20_NS4_17SM90_U32x2_STSM_NENS4_39AutoVectorizingCopyWithAssumedAlignmentILi128EEEEEEvvEEEEvNT_6ParamsE,(.L_x_166 - _ZN7cutlass13device_kernelINS_4gemm6kernel13GemmUniversalIN4cute5tupleIJiiiiEEENS1_10collective13CollectiveMmaINS1_35MainloopSm100TmaUmmaWarpSpecializedILi12ELi2ELi4ENS5_IJNS4_1CILi2EEENSA_ILi1EEESC_EEEEENS5_IJNSA_ILi64EEENSA_ILi8EEENSA_ILi128EEEEEENS_6half_tENS5_IJlSC_lEEESJ_SK_NS4_8TiledMMAINS4_8MMA_AtomIJNS4_20SM100_MMA_F16BF16_SSISJ_SJ_fLi64ELi8ELNS4_4UMMA5MajorE0ELSP_0ELNSO_7ScaleInE0ELSQ_0EEEEEENS4_6LayoutINS5_IJSC_SC_SC_EEENS5_IJNSA_ILi0EEESV_SV_EEEEENS5_IJNS4_10UnderscoreESY_SY_EEEEENS4_13SM90_TMA_LOADENS4_14ComposedLayoutINS4_7SwizzleILi3ELi4ELi3EEENS4_18smem_ptr_flag_bitsILi16EEENST_INS5_IJSG_SF_EEENS5_IJSF_SC_EEEEEEEvNS4_8identityENS4_23SM90_TMA_LOAD_MULTICASTES1A_vS1B_EENS_8epilogue10collective18CollectiveEpilogueINS1E_23Sm100TmaWarpSpecializedILi2ELi1ELi4ELb1ELb0EEEJSI_NS5_IJNST_ISF_SC_EENST_ISG_SC_EEEEESJ_SK_SJ_SK_NS1E_6fusion15FusionCallbacksIS1I_NS1M_17LinearCombinationISJ_fSJ_fLNS_15FloatRoundStyleE2EEESI_S1L_JEEENS4_5SM1004TMEM4LOAD26SM100_TMEM_LOAD_16dp256b1xES11_NS12_INS13_ILi0ELi4ELi3EEES16_NST_INS5_IJSG_SG_EEENS5_IJSG_SC_EEEEEEENS4_17SM75_U32x2_LDSM_NENS4_14SM90_TMA_STOREES20_NS4_17SM90_U32x2_STSM_NENS4_39AutoVectorizingCopyWithAssumedAlignmentILi128EEEEEEvvEEEEvNT_6ParamsE)
        .other          _ZN7cutlass13device_kernelINS_4gemm6kernel13GemmUniversalIN4cute5tupleIJiiiiEEENS1_10collective13CollectiveMmaINS1_35MainloopSm100TmaUmmaWarpSpecializedILi12ELi2ELi4ENS5_IJNS4_1CILi2EEENSA_ILi1EEESC_EEEEENS5_IJNSA_ILi64EEENSA_ILi8EEENSA_ILi128EEEEEENS_6half_tENS5_IJlSC_lEEESJ_SK_NS4_8TiledMMAINS4_8MMA_AtomIJNS4_20SM100_MMA_F16BF16_SSISJ_SJ_fLi64ELi8ELNS4_4UMMA5MajorE0ELSP_0ELNSO_7ScaleInE0ELSQ_0EEEEEENS4_6LayoutINS5_IJSC_SC_SC_EEENS5_IJNSA_ILi0EEESV_SV_EEEEENS5_IJNS4_10UnderscoreESY_SY_EEEEENS4_13SM90_TMA_LOADENS4_14ComposedLayoutINS4_7SwizzleILi3ELi4ELi3EEENS4_18smem_ptr_flag_bitsILi16EEENST_INS5_IJSG_SF_EEENS5_IJSF_SC_EEEEEEEvNS4_8identityENS4_23SM90_TMA_LOAD_MULTICASTES1A_vS1B_EENS_8epilogue10collective18CollectiveEpilogueINS1E_23Sm100TmaWarpSpecializedILi2ELi1ELi4ELb1ELb0EEEJSI_NS5_IJNST_ISF_SC_EENST_ISG_SC_EEEEESJ_SK_SJ_SK_NS1E_6fusion15FusionCallbacksIS1I_NS1M_17LinearCombinationISJ_fSJ_fLNS_15FloatRoundStyleE2EEESI_S1L_JEEENS4_5SM1004TMEM4LOAD26SM100_TMEM_LOAD_16dp256b1xES11_NS12_INS13_ILi0ELi4ELi3EEES16_NST_INS5_IJSG_SG_EEENS5_IJSG_SC_EEEEEEENS4_17SM75_U32x2_LDSM_NENS4_14SM90_TMA_STOREES20_NS4_17SM90_U32x2_STSM_NENS4_39AutoVectorizingCopyWithAssumedAlignmentILi128EEEEEEvvEEEEvNT_6ParamsE,@"STO_CUDA_ENTRY STV_DEFAULT"
_ZN7cutlass13device_kernelINS_4gemm6kernel13GemmUniversalIN4cute5tupleIJiiiiEEENS1_10collective13CollectiveMmaINS1_35MainloopSm100TmaUmmaWarpSpecializedILi12ELi2ELi4ENS5_IJNS4_1CILi2EEENSA_ILi1EEESC_EEEEENS5_IJNSA_ILi64EEENSA_ILi8EEENSA_ILi128EEEEEENS_6half_tENS5_IJlSC_lEEESJ_SK_NS4_8TiledMMAINS4_8MMA_AtomIJNS4_20SM100_MMA_F16BF16_SSISJ_SJ_fLi64ELi8ELNS4_4UMMA5MajorE0ELSP_0ELNSO_7ScaleInE0ELSQ_0EEEEEENS4_6LayoutINS5_IJSC_SC_SC_EEENS5_IJNSA_ILi0EEESV_SV_EEEEENS5_IJNS4_10UnderscoreESY_SY_EEEEENS4_13SM90_TMA_LOADENS4_14ComposedLayoutINS4_7SwizzleILi3ELi4ELi3EEENS4_18smem_ptr_flag_bitsILi16EEENST_INS5_IJSG_SF_EEENS5_IJSF_SC_EEEEEEEvNS4_8identityENS4_23SM90_TMA_LOAD_MULTICASTES1A_vS1B_EENS_8epilogue10collective18CollectiveEpilogueINS1E_23Sm100TmaWarpSpecializedILi2ELi1ELi4ELb1ELb0EEEJSI_NS5_IJNST_ISF_SC_EENST_ISG_SC_EEEEESJ_SK_SJ_SK_NS1E_6fusion15FusionCallbacksIS1I_NS1M_17LinearCombinationISJ_fSJ_fLNS_15FloatRoundStyleE2EEESI_S1L_JEEENS4_5SM1004TMEM4LOAD26SM100_TMEM_LOAD_16dp256b1xES11_NS12_INS13_ILi0ELi4ELi3EEES16_NST_INS5_IJSG_SG_EEENS5_IJSG_SC_EEEEEEENS4_17SM75_U32x2_LDSM_NENS4_14SM90_TMA_STOREES20_NS4_17SM90_U32x2_STSM_NENS4_39AutoVectorizingCopyWithAssumedAlignmentILi128EEEEEEvvEEEEvNT_6ParamsE:
[----:B------:R-:W1:Y:S01]  /*0000*/  LDC R1, c[0x0][0x37c] ;  /* 0x0000df00ff017b82 */ /* 0x000e620000000800 */
[----:B------:R-:W2:Y:S01]  /*0010*/  S2R R38, SR_TID.X ;  /* 0x0000000000267919 */ /* 0x000ea20000002100 */
[----:B------:R-:W3:Y:S01]  /*0020*/  LDCU.64 UR8, c[0x0][0x890] ;  /* 0x00011200ff0877ac */ /* 0x000ee20008000a00 */
[----:B------:R-:W-:Y:S02]  /*0030*/  PRMT R19, RZ, 0x7610, R19 ;  /* 0x00007610ff137816 */ /* 0x000fe40000000013 */
[----:B------:R-:W-:Y:S01]  /*0040*/  ELECT P3, URZ, PT ;  /* 0x0000000000ff782f */ /* 0x000fe20003860000 */
[----:B---3--:R-:W-:-:S04]  /*0050*/  UISETP.NE.U32.AND UP0, UPT, UR8, URZ, UPT ;  /* 0x000000ff0800728c */ /* 0x008fc8000bf05070 */
[----:B------:R-:W-:Y:S01]  /*0060*/  UISETP.NE.AND.EX UP0, UPT, UR9, URZ, UPT, UP0 ;  /* 0x000000ff0900728c */ /* 0x000fe2000bf05300 */
[----:B--2---:R-:W-:-:S05]  /*0070*/  SHF.R.U32.HI R28, RZ, 0x5, R38 ;  /* 0x00000005ff1c7819 */ /* 0x004fca0000011626 */
[----:B------:R-:W2:Y:S02]  /*0080*/  SHFL.IDX PT, R0, R28, RZ, 0x1f ;  /* 0x00001fff1c007589 */ /* 0x000ea400000e0000 */
[----:B--2---:R-:W-:Y:S01]  /*0090*/  R2UR UR18, R0 ;  /* 0x00000000001272ca */ /* 0x004fe200000e0000 */
[----:B-1----:R-:W-:-:S14]  /*00a0*/  BRA.U UP0, `(.L_x_0) ;  /* 0x0000000100307547 */ /* 0x002fdc000b800000 */
[----:B------:R-:W1:Y:S02]  /*00b0*/  LDCU.64 UR4, c[0x0][0x888] ;  /* 0x00011100ff0477ac */ /* 0x000e640008000a00 */
[----:B-1----:R-:W-:-:S04]  /*00c0*/  UISETP.NE.U32.AND UP0, UPT, UR4, URZ, UPT ;  /* 0x000000ff0400728c */ /* 0x002fc8000bf05070 */
[----:B------:R-:W-:-:S09]  /*00d0*/  UISETP.NE.AND.EX UP0, UPT, UR5, URZ, UPT, UP0 ;  /* 0x000000ff0500728c */ /* 0x000fd2000bf05300 */
[----:B------:R-:W-:Y:S05]  /*00e0*/  BRA.U !UP0, `(.L_x_1) ;  /* 0x0000000108187547 */ /* 0x000fea000b800000 */
[----:B------:R-:W1:Y:S01]  /*00f0*/  LDC.64 R2, c[0x0][0x888] ;  /* 0x00022200ff027b82 */ /* 0x000e620000000a00 */
[----:B------:R-:W1:Y:S02]  /*0100*/  LDCU.64 UR4, c[0x0][0x358] ;  /* 0x00006b00ff0477ac */ /* 0x000e640008000a00 */
[----:B-1----:R-:W2:Y:S01]  /*0110*/  LDG.E R0, desc[UR4][R2.64] ;  /* 0x0000000402007981 */ /* 0x002ea2000c1e1900 */
[----:B------:R-:W-:Y:S01]  /*0120*/  HFMA2 R19, -RZ, RZ, 0, 5.9604644775390625e-08 ;  /* 0x00000001ff137431 */ /* 0x000fe200000001ff */
[----:B--2---:R-:W-:Y:S01]  /*0130*/  R2UR UR45, R0 ;  /* 0x00000000002d72ca */ /* 0x004fe200000e0000 */
[----:B------:R-:W-:Y:S05]  /*0140*/  BRA `(.L_x_0) ;  /* 0x0000000000087947 */ /* 0x000fea0003800000 */
.L_x_1:
[----:B------:R-:W-:Y:S01]  /*0150*/  HFMA2 R19, -RZ, RZ, 0, 5.9604644775390625e-08 ;  /* 0x00000001ff137431 */ /* 0x000fe200000001ff */
[----:B------:R-:W1:Y:S02]  /*0160*/  LDCU UR45, c[0x0][0x880] ;  /* 0x00011000ff2d77ac */ /* 0x000e640008000800 */
.L_x_0:
[----:B------:R-:W2:Y:S02]  /*0170*/  LDCU.64 UR4, c[0x0][0x8b0] ;  /* 0x00011600ff0477ac */ /* 0x000ea40008000a00 */
[----:B--2---:R-:W-:-:S04]  /*0180*/  UISETP.NE.U32.AND UP0, UPT, UR4, URZ, UPT ;  /* 0x000000ff0400728c */ /* 0x004fc8000bf05070 */
[----:B------:R-:W-:-:S09]  /*0190*/  UISETP.NE.AND.EX UP0, UPT, UR5, URZ, UPT, UP0 ;  /* 0x000000ff0500728c */ /* 0x000fd2000bf05300 */
[----:B------:R-:W-:Y:S05]  /*01a0*/  BRA.U UP0, `(.L_x_2) ;  /* 0x0000000100247547 */ /* 0x000fea000b800000 */
[----:B------:R-:W2:Y:S02]  /*01b0*/  LDCU.64 UR4, c[0x0][0x8a8] ;  /* 0x00011500ff0477ac */ /* 0x000ea40008000a00 */
[----:B--2---:R-:W-:-:S04]  /*01c0*/  UISETP.NE.U32.AND UP0, UPT, UR4, URZ, UPT ;  /* 0x000000ff0400728c */ /* 0x004fc8000bf05070 */
[----:B------:R-:W-:-:S09]  /*01d0*/  UISETP.NE.AND.EX UP0, UPT, UR5, URZ, UPT, UP0 ;  /* 0x000000ff0500728c */ /* 0x000fd2000bf05300 */
[----:B------:R-:W-:Y:S05]  /*01e0*/  BRA.U !UP0, `(.L_x_3) ;  /* 0x0000000108107547 */ /* 0x000fea000b800000 */
[----:B------:R-:W2:Y:S01]  /*01f0*/  LDC.64 R2, c[0x0][0x8a8] ;  /* 0x00022a00ff027b82 */ /* 0x000ea20000000a00 */
[----:B------:R-:W2:Y:S02]  /*0200*/  LDCU.64 UR4, c[0x0][0x358] ;  /* 0x00006b00ff0477ac */ /* 0x000ea40008000a00 */
[----:B--2---:R2:W5:Y:S01]  /*0210*/  LDG.E R17, desc[UR4][R2.64] ;  /* 0x0000000402117981 */ /* 0x004562000c1e1900 */
[----:B------:R-:W-:Y:S05]  /*0220*/  BRA `(.L_x_2) ;  /* 0x0000000000047947 */ /* 0x000fea0003800000 */
.L_x_3:
[----:B------:R-:W3:Y:S02]  /*0230*/  LDC R17, c[0x0][0x8a0] ;  /* 0x00022800ff117b82 */ /* 0x000ee40000000800 */
.L_x_2:
[----:B------:R-:W-:Y:S01]  /*0240*/  IMAD.U32 R0, RZ, RZ, UR18 ;  /* 0x00000012ff007e24 */ /* 0x000fe2000f8e00ff */
[----:B------:R-:W-:Y:S04]  /*0250*/  BSSY.RECONVERGENT B0, `(.L_x_4) ;  /* 0x000000c000007945 */ /* 0x000fe80003800200 */
[C---:B------:R-:W-:Y:S02]  /*0260*/  ISETP.NE.OR P1, PT, R0.reuse, 0x1, !P3 ;  /* 0x000000010000780c */ /* 0x040fe40005f25670 */
[----:B------:R-:W-:-:S11]  /*0270*/  ISETP.NE.OR P0, PT, R0, 0x3, !P3 ;  /* 0x000000030000780c */ /* 0x000fd60005f05670 */
[----:B------:R-:W-:Y:S05]  /*0280*/  @P1 BRA `(.L_x_5) ;  /* 0x0000000000201947 */ /* 0x000fea0003800000 */
[----:B------:R-:W4:Y:S02]  /*0290*/  LDCU.64 UR4, c[0x0][0x348] ;  /* 0x00006900ff0477ac */ /* 0x000f240008000a00 */
[----:B----4-:R-:W-:Y:S02]  /*02a0*/  UIADD3 UR6, UP1, UPT, UR4, 0x80, URZ ;  /* 0x0000008004067890 */ /* 0x010fe4000ff3e0ff */
[----:B------:R-:W-:Y:S02]  /*02b0*/  UIADD3 UR4, UP0, UPT, UR4, 0x180, URZ ;  /* 0x0000018004047890 */ /* 0x000fe4000ff1e0ff */
[----:B------:R-:W-:Y:S02]  /*02c0*/  UIADD3.X UR7, UPT, UPT, URZ, UR5, URZ, UP1, !UPT ;  /* 0x00000005ff077290 */ /* 0x000fe40008ffe4ff */
[----:B------:R-:W-:-:S07]  /*02d0*/  UIADD3.X UR5, UPT, UPT, URZ, UR5, URZ, UP0, !UPT ;  /* 0x00000005ff057290 */ /* 0x000fce00087fe4ff */
[----:B------:R4:W-:Y:S02]  /*02e0*/  UTMACCTL.PF [UR6] ;  /* 0x00000000060079b9 */ /* 0x0009e40008040000 */
[----:B------:R4:W-:Y:S02]  /*02f0*/  UTMACCTL.PF [UR4] ;  /* 0x00000000040079b9 */ /* 0x0009e40008040000 */
[----:B----4-:R-:W-:Y:S01]  /*0300*/  NOP ;  /* 0x0000000000007918 */ /* 0x010fe20000000000 */
.L_x_5:
[----:B-1----:R-:W-:Y:S05]  /*0310*/  BSYNC.RECONVERGENT B0 ;  /* 0x0000000000007941 */ /* 0x002fea0003800200 */
.L_x_4:
[----:B------:R-:W-:Y:S04]  /*0320*/  BSSY.RECONVERGENT B0, `(.L_x_6) ;  /* 0x000000a000007945 */ /* 0x000fe80003800200 */
[----:B------:R-:W-:Y:S05]  /*0330*/  @P0 BRA `(.L_x_7) ;  /* 0x0000000000200947 */ /* 0x000fea0003800000 */
[----:B------:R-:W1:Y:S02]  /*0340*/  LDCU.64 UR4, c[0x0][0x348] ;  /* 0x00006900ff0477ac */ /* 0x000e640008000a00 */
[----:B-1----:R-:W-:Y:S02]  /*0350*/  UIADD3 UR6, UP1, UPT, UR4, 0x580, URZ ;  /* 0x0000058004067890 */ /* 0x002fe4000ff3e0ff */
[----:B------:R-:W-:Y:S02]  /*0360*/  UIADD3 UR4, UP0, UPT, UR4, 0x680, URZ ;  /* 0x0000068004047890 */ /* 0x000fe4000ff1e0ff */
[----:B------:R-:W-:Y:S02]  /*0370*/  UIADD3.X UR7, UPT, UPT, URZ, UR5, URZ, UP1, !UPT ;  /* 0x00000005ff077290 */ /* 0x000fe40008ffe4ff */
[----:B------:R-:W-:-:S07]  /*0380*/  UIADD3.X UR5, UPT, UPT, URZ, UR5, URZ, UP0, !UPT ;  /* 0x00000005ff057290 */ /* 0x000fce00087fe4ff */
[----:B------:R1:W-:Y:S02]  /*0390*/  UTMACCTL.PF [UR6] ;  /* 0x00000000060079b9 */ /* 0x0003e40008040000 */
[----:B------:R1:W-:Y:S02]  /*03a0*/  UTMACCTL.PF [UR4] ;  /* 0x00000000040079b9 */ /* 0x0003e40008040000 */
[----:B-1----:R-:W-:Y:S01]  /*03b0*/  NOP ;  /* 0x0000000000007918 */ /* 0x002fe20000000000 */
.L_x_7:
[----:B------:R-:W-:Y:S05]  /*03c0*/  BSYNC.RECONVERGENT B0 ;  /* 0x0000000000007941 */ /* 0x000fea0003800200 */
.L_x_6:
[----:B------:R-:W1:Y:S01]  /*03d0*/  LDCU.64 UR4, c[0x0][0x888] ;  /* 0x00011100ff0477ac */ /* 0x000e620008000a00 */
[----:B------:R-:W-:Y:S02]  /*03e0*/  UISETP.EQ.U32.AND UP2, UPT, UR8, URZ, UPT ;  /* 0x000000ff0800728c */ /* 0x000fe4000bf42070 */
[----:B------:R-:W-:Y:S02]  /*03f0*/  UPLOP3.LUT UP3, UPT, UPT, UPT, UPT, 0x80, 0x8 ;  /* 0x000000000008789c */ /* 0x000fe40003f6f070 */
[----:B-1----:R-:W-:-:S04]  /*0400*/  UISETP.NE.U32.AND UP0, UPT, UR4, URZ, UPT ;  /* 0x000000ff0400728c */ /* 0x002fc8000bf05070 */
[----:B------:R-:W-:-:S04]  /*0410*/  UISETP.NE.AND.EX UP1, UPT, UR5, URZ, UPT, UP0 ;  /* 0x000000ff0500728c */ /* 0x000fc8000bf25300 */
[----:B------:R-:W-:-:S04]  /*0420*/  UISETP.EQ.OR.EX UP4, UPT, UR9, URZ, !UP1, UP2 ;  /* 0x000000ff0900728c */ /* 0x000fc8000cf82720 */
[----:B------:R-:W-:-:S06]  /*0430*/  UP2UR UR4, UPR, URZ, 0x10 ;  /* 0x00000010ff047883 */ /* 0x000fcc0008000000 */
[----:B------:R-:W-:Y:S01]  /*0440*/  MOV R33, UR4 ;  /* 0x0000000400217c02 */ /* 0x000fe20008000f00 */
[----:B------:R-:W-:Y:S06]  /*0450*/  BRA.U !UP4, `(.L_x_8) ;  /* 0x000000010c207547 */ /* 0x000fec000b800000 */
[----:B------:R-:W-:Y:S01]  /*0460*/  UISETP.NE.U32.AND UP2, UPT, UR8, URZ, UPT ;  /* 0x000000ff0800728c */ /* 0x000fe2000bf45070 */
[----:B------:R-:W-:Y:S01]  /*0470*/  FSETP.NEU.AND P0, PT, RZ, UR45, PT ;  /* 0x0000002dff007c0b */ /* 0x000fe2000bf0d000 */
[----:B------:R-:W-:Y:S02]  /*0480*/  USEL UR4, URZ, 0xffffffff, UP1 ;  /* 0xffffffffff047887 */ /* 0x000fe40008800000 */
[----:B------:R-:W-:-:S10]  /*0490*/  UISETP.NE.AND.EX UP2, UPT, UR9, URZ, UPT, UP2 ;  /* 0x000000ff0900728c */ /* 0x000fd4000bf45320 */
[----:B------:R-:W-:Y:S01]  /*04a0*/  VOTEU.ANY UP0, P0 ;  /* 0x0000000000ff7886 */ /* 0x000fe20000000100 */
[----:B------:R-:W-:-:S04]  /*04b0*/  @!UP2 USEL UR4, URZ, 0xffffffff, UP0 ;  /* 0xffffffffff04a887 */ /* 0x000fc80008000000 */
[----:B------:R-:W-:-:S04]  /*04c0*/  ULOP3.LUT UR4, UR4, 0x1, URZ, 0xc0, !UPT ;  /* 0x0000000104047892 */ /* 0x000fc8000f8ec0ff */
[----:B------:R-:W-:-:S11]  /*04d0*/  UISETP.NE.U32.AND UP3, UPT, UR4, 0x1, UPT ;  /* 0x000000010400788c */ /* 0x000fd6000bf65070 */
.L_x_8:
[----:B--2---:R-:W1:Y:S02]  /*04e0*/  SHFL.IDX PT, R2, R28, RZ, 0x1f ;  /* 0x00001fff1c027589 */ /* 0x004e6400000e0000 */
[----:B-1----:R-:W-:-:S13]  /*04f0*/  ISETP.NE.AND P0, PT, R2, RZ, PT ;  /* 0x000000ff0200720c */ /* 0x002fda0003f05270 */
[----:B------:R-:W-:Y:S05]  /*0500*/  @P0 BRA `(.L_x_9) ;  /* 0x0000000000a40947 */ /* 0x000fea0003800000 */
[----:B------:R-:W-:Y:S01]  /*0510*/  ELECT P0, URZ, PT ;  /* 0x0000000000ff782f */ /* 0x000fe20003800000 */
[----:B------:R-:W-:-:S12]  /*0520*/  BSSY.RECONVERGENT B0, `(.L_x_9) ;  /* 0x0000027000007945 */ /* 0x000fd80003800200 */
[----:B------:R-:W-:Y:S05]  /*0530*/  @!P0 BRA `(.L_x_10) ;  /* 0x0000000000948947 */ /* 0x000fea0003800000 */
[----:B------:R-:W1:Y:S01]  /*0540*/  S2UR UR4, SR_CgaCtaId ;  /* 0x00000000000479c3 */ /* 0x000e620000008800 */
[----:B------:R-:W-:Y:S01]  /*0550*/  UMOV UR5, 0x400 ;  /* 0x0000040000057882 */ /* 0x000fe20000000000 */
[----:B------:R-:W-:Y:S01]  /*0560*/  UMOV UR8, 0x1 ;  /* 0x0000000100087882 */ /* 0x000fe20000000000 */
[----:B------:R-:W-:Y:S01]  /*0570*/  UMOV UR6, 0x2 ;  /* 0x0000000200067882 */ /* 0x000fe20000000000 */
[----:B------:R-:W-:-:S04]  /*0580*/  UIADD3 UR8, UPT, UPT, -UR8, 0x100000, URZ ;  /* 0x0010000008087890 */ /* 0x000fc8000fffe1ff */
[----:B------:R-:W-:Y:S02]  /*0590*/  USHF.L.U32 UR9, UR8, 0xb, URZ ;  /* 0x0000000b08097899 */ /* 0x000fe400080006ff */
[----:B------:R-:W-:Y:S02]  /*05a0*/  USHF.L.U32 UR8, UR8, 0x1, URZ ;  /* 0x0000000108087899 */ /* 0x000fe400080006ff */
[----:B------:R-:W-:-:S04]  /*05b0*/  UIADD3 UR6, UPT, UPT, -UR6, 0x100000, URZ ;  /* 0x0010000006067890 */ /* 0x000fc8000fffe1ff */
[----:B------:R-:W-:Y:S02]  /*05c0*/  USHF.L.U32 UR7, UR6, 0xb, URZ ;  /* 0x0000000b06077899 */ /* 0x000fe400080006ff */
[----:B------:R-:W-:Y:S02]  /*05d0*/  USHF.L.U32 UR6, UR6, 0x1, URZ ;  /* 0x0000000106067899 */ /* 0x000fe400080006ff */
[----:B-1----:R-:W-:Y:S01]  /*05e0*/  ULEA UR4, UR4, UR5, 0x18 ;  /* 0x0000000504047291 */ /* 0x002fe2000f8ec0ff */
[----:B------:R-:W1:Y:S11]  /*05f0*/  FENCE.VIEW.ASYNC.S ;  /* 0x00000000000073c6 */ /* 0x000e760000000000 */
[----:B-1----:R1:W2:Y:S01]  /*0600*/  SYNCS.EXCH.64 URZ, [UR4], UR8 ;  /* 0x0000000804ff75b2 */ /* 0x0022a20008000100 */
[----:B------:R1:W4:Y:S01]  /*0610*/  SYNCS.EXCH.64 URZ, [UR4+0x60], UR6 ;  /* 0x0000600604ff75b2 */ /* 0x0003220008000100 */
[----:B------:R1:W1:Y:S01]  /*0620*/  SYNCS.EXCH.64 URZ, [UR4+0x8], UR8 ;  /* 0x0000080804ff75b2 */ /* 0x0002620008000100 */
        /* <DEDUP_REMOVED lines=21> */
[----:B--2---:R-:W-:Y:S01]  /*0780*/  NOP ;  /* 0x0000000000007918 */ /* 0x004fe20000000000 */
.L_x_10:
[----:B-1----:R-:W-:Y:S05]  /*0790*/  BSYNC.RECONVERGENT B0 ;  /* 0x0000000000007941 */ /* 0x002fea0003800200 */
.L_x_9:
[----:B------:R-:W1:Y:S01]  /*07a0*/  SHFL.IDX PT, R2, R28, RZ, 0x1f ;  /* 0x00001fff1c027589 */ /* 0x000e6200000e0000 */
[----:B------:R-:W-:Y:S01]  /*07b0*/  NOP ;  /* 0x0000000000007918 */ /* 0x000fe20000000000 */
[----:B-1----:R-:W-:-:S13]  /*07c0*/  ISETP.NE.AND P0, PT, R2, 0x1, PT ;  /* 0x000000010200780c */ /* 0x002fda0003f05270 */
[----:B------:R-:W-:Y:S05]  /*07d0*/  @P0 BRA `(.L_x_11) ;  /* 0x0000000000480947 */ /* 0x000fea0003800000 */
        /* <DEDUP_REMOVED lines=9> */
[----:B------:R-:W-:Y:S01]  /*0870*/  USHF.L.U32 UR6, UR6, 0x1, URZ ;  /* 0x0000000106067899 */ /* 0x000fe200080006ff */
[----:B------:R-:W-:Y:S01]  /*0880*/  ELECT P0, URZ, PT ;  /* 0x0000000000ff782f */ /* 0x000fe20003800000 */
[----:B-1----:R-:W-:Y:S01]  /*0890*/  ULEA UR4, UR4, UR5, 0x18 ;  /* 0x0000000504047291 */ /* 0x002fe2000f8ec0ff */
[----:B------:R-:W1:Y:S11]  /*08a0*/  FENCE.VIEW.ASYNC.S ;  /* 0x00000000000073c6 */ /* 0x000e760000000000 */
[----:B-1----:R1:W2:Y:S01]  /*08b0*/  SYNCS.EXCH.64 URZ, [UR4+0xc0], UR8 ;  /* 0x0000c00804ff75b2 */ /* 0x0022a20008000100 */
[----:B------:R1:W1:Y:S01]  /*08c0*/  SYNCS.EXCH.64 URZ, [UR4+0xd0], UR6 ;  /* 0x0000d00604ff75b2 */ /* 0x0002620008000100 */
[----:B------:R1:W1:Y:S01]  /*08d0*/  SYNCS.EXCH.64 URZ, [UR4+0xc8], UR8 ;  /* 0x0000c80804ff75b2 */ /* 0x0002620008000100 */
[----:B------:R1:W1:Y:S01]  /*08e0*/  SYNCS.EXCH.64 URZ, [UR4+0xd8], UR6 ;  /* 0x0000d80604ff75b2 */ /* 0x0002620008000100 */
[----:B------:R-:W-:Y:S01]  /*08f0*/  NOP ;  /* 0x0000000000007918 */ /* 0x000fe20000000000 */
.L_x_11:
[----:B------:R-:W3:Y:S01]  /*0900*/  SHFL.IDX PT, R2, R28, RZ, 0x1f ;  /* 0x00001fff1c027589 */ /* 0x000ee200000e0000 */
[----:B------:R-:W-:Y:S01]  /*0910*/  NOP ;  /* 0x0000000000007918 */ /* 0x000fe20000000000 */
[----:B---3--:R-:W-:-:S13]  /*0920*/  ISETP.NE.AND P0, PT, R2, 0x3, PT ;  /* 0x000000030200780c */ /* 0x008fda0003f05270 */
[----:B------:R-:W-:Y:S05]  /*0930*/  @P0 BRA `(.L_x_12) ;  /* 0x0000000000300947 */ /* 0x000fea0003800000 */
[----:B-1----:R-:W1:Y:S01]  /*0940*/  S2UR UR4, SR_CgaCtaId ;  /* 0x00000000000479c3 */ /* 0x002e620000008800 */
[----:B------:R-:W-:Y:S01]  /*0950*/  UMOV UR5, 0x400 ;  /* 0x0000040000057882 */ /* 0x000fe20000000000 */
[----:B------:R-:W-:Y:S01]  /*0960*/  UMOV UR6, 0x20 ;  /* 0x0000002000067882 */ /* 0x000fe20000000000 */
[----:B------:R-:W-:Y:S01]  /*0970*/  ELECT P0, URZ, PT ;  /* 0x0000000000ff782f */ /* 0x000fe20003800000 */
[----:B------:R-:W-:-:S04]  /*0980*/  UIADD3 UR6, UPT, UPT, -UR6, 0x100000, URZ ;  /* 0x0010000006067890 */ /* 0x000fc8000fffe1ff */
[----:B------:R-:W-:Y:S02]  /*0990*/  USHF.L.U32 UR7, UR6, 0xb, URZ ;  /* 0x0000000b06077899 */ /* 0x000fe400080006ff */
[----:B------:R-:W-:Y:S02]  /*09a0*/  USHF.L.U32 UR6, UR6, 0x1, URZ ;  /* 0x0000000106067899 */ /* 0x000fe400080006ff */
[----:B-1----:R-:W-:Y:S01]  /*09b0*/  ULEA UR4, UR4, UR5, 0x18 ;  /* 0x0000000504047291 */ /* 0x002fe2000f8ec0ff */
[----:B------:R-:W1:Y:S11]  /*09c0*/  FENCE.VIEW.ASYNC.S ;  /* 0x00000000000073c6 */ /* 0x000e760000000000 */
[----:B-1----:R3:W1:Y:S01]  /*09d0*/  SYNCS.EXCH.64 URZ, [UR4+0xe0], UR6 ;  /* 0x0000e00604ff75b2 */ /* 0x0026620008000100 */
[----:B------:R3:W1:Y:S02]  /*09e0*/  SYNCS.EXCH.64 URZ, [UR4+0xe8], UR6 ;  /* 0x0000e80604ff75b2 */ /* 0x0006640008000100 */
[----:B---3--:R-:W-:Y:S01]  /*09f0*/  NOP ;  /* 0x0000000000007918 */ /* 0x008fe20000000000 */
.L_x_12:
[----:B------:R-:W3:Y:S01]  /*0a00*/  SHFL.IDX PT, R2, R28, RZ, 0x1f ;  /* 0x00001fff1c027589 */ /* 0x000ee200000e0000 */
[----:B------:R-:W-:Y:S01]  /*0a10*/  NOP ;  /* 0x0000000000007918 */ /* 0x000fe20000000000 */
[----:B---3--:R-:W-:-:S13]  /*0a20*/  ISETP.NE.AND P0, PT, R2, 0x4, PT ;  /* 0x000000040200780c */ /* 0x008fda0003f05270 */
[----:B------:R-:W-:Y:S05]  /*0a30*/  @P0 BRA `(.L_x_13) ;  /* 0x00000000004c0947 */ /* 0x000fea0003800000 */
[----:B-1----:R-:W1:Y:S01]  /*0a40*/  S2UR UR4, SR_CgaCtaId ;  /* 0x00000000000479c3 */ /* 0x002e620000008800 */
[----:B------:R-:W-:Y:S01]  /*0a50*/  UMOV UR6, 0x1e0 ;  /* 0x000001e000067882 */ /* 0x000fe20000000000 */
[----:B------:R-:W-:Y:S01]  /*0a60*/  UMOV UR5, 0x400 ;  /* 0x0000040000057882 */ /* 0x000fe20000000000 */
[----:B------:R-:W-:Y:S01]  /*0a70*/  USEL UR6, UR6, 0x1a0, UP3 ;  /* 0x000001a006067887 */ /* 0x000fe20009800000 */
[----:B------:R-:W-:Y:S01]  /*0a80*/  UMOV UR8, 0x1 ;  /* 0x0000000100087882 */ /* 0x000fe20000000000 */
[----:B------:R-:W-:Y:S01]  /*0a90*/  ELECT P0, URZ, PT ;  /* 0x0000000000ff782f */ /* 0x000fe20003800000 */
        /* <DEDUP_REMOVED lines=8> */
[----:B-1----:R3:W1:Y:S01]  /*0b20*/  SYNCS.EXCH.64 URZ, [UR4+0xf0], UR8 ;  /* 0x0000f00804ff75b2 */ /* 0x0026620008000100 */
[----:B------:R3:W1:Y:S01]  /*0b30*/  SYNCS.EXCH.64 URZ, [UR4+0x100], UR6 ;  /* 0x0001000604ff75b2 */ /* 0x0006620008000100 */
[----:B------:R3:W1:Y:S01]  /*0b40*/  SYNCS.EXCH.64 URZ, [UR4+0xf8], UR8 ;  /* 0x0000f80804ff75b2 */ /* 0x0006620008000100 */
[----:B------:R3:W1:Y:S02]  /*0b50*/  SYNCS.EXCH.64 URZ, [UR4+0x108], UR6 ;  /* 0x0001080604ff75b2 */ /* 0x0006640008000100 */
[----:B---3--:R-:W-:Y:S01]  /*0b60*/  NOP ;  /* 0x0000000000007918 */ /* 0x008fe20000000000 */
.L_x_13:
[----:B------:R-:W3:Y:S01]  /*0b70*/  SHFL.IDX PT, R2, R28, RZ, 0x1f ;  /* 0x00001fff1c027589 */ /* 0x000ee200000e0000 */
[----:B------:R-:W-:Y:S01]  /*0b80*/  NOP ;  /* 0x0000000000007918 */ /* 0x000fe20000000000 */
[----:B---3--:R-:W-:-:S13]  /*0b90*/  ISETP.NE.AND P0, PT, R2, 0x5, PT ;  /* 0x000000050200780c */ /* 0x008fda0003f05270 */
[----:B------:R-:W-:Y:S05]  /*0ba0*/  @P0 BRA `(.L_x_14) ;  /* 0x0000000000580947 */ /* 0x000fea0003800000 */
[----:B-1----:R-:W1:Y:S01]  /*0bb0*/  S2UR UR4, SR_CgaCtaId ;  /* 0x00000000000479c3 */ /* 0x002e620000008800 */
        /* <DEDUP_REMOVED lines=12> */
[----:B-1----:R3:W1:Y:S01]  /*0c80*/  SYNCS.EXCH.64 URZ, [UR4+0x110], UR8 ;  /* 0x0001100804ff75b2 */ /* 0x0026620008000100 */
[----:B------:R3:W1:Y:S01]  /*0c90*/  SYNCS.EXCH.64 URZ, [UR4+0x130], UR6 ;  /* 0x0001300604ff75b2 */ /* 0x0006620008000100 */
[----:B------:R3:W1:Y:S01]  /*0ca0*/  SYNCS.EXCH.64 URZ, [UR4+0x118], UR8 ;  /* 0x0001180804ff75b2 */ /* 0x0006620008000100 */
[----:B------:R3:W1:Y:S01]  /*0cb0*/  SYNCS.EXCH.64 URZ, [UR4+0x138], UR6 ;  /* 0x0001380604ff75b2 */ /* 0x0006620008000100 */
[----:B------:R3:W1:Y:S01]  /*0cc0*/  SYNCS.EXCH.64 URZ, [UR4+0x120], UR8 ;  /* 0x0001200804ff75b2 */ /* 0x0006620008000100 */
[----:B------:R3:W1:Y:S01]  /*0cd0*/  SYNCS.EXCH.64 URZ, [UR4+0x140], UR6 ;  /* 0x0001400604ff75b2 */ /* 0x0006620008000100 */
[----:B------:R3:W1:Y:S01]  /*0ce0*/  SYNCS.EXCH.64 URZ, [UR4+0x128], UR8 ;  /* 0x0001280804ff75b2 */ /* 0x0006620008000100 */
[----:B------:R3:W1:Y:S02]  /*0cf0*/  SYNCS.EXCH.64 URZ, [UR4+0x148], UR6 ;  /* 0x0001480604ff75b2 */ /* 0x0006640008000100 */
[----:B---3--:R-:W-:Y:S01]  /*0d00*/  NOP ;  /* 0x0000000000007918 */ /* 0x008fe20000000000 */
.L_x_14:
[----:B------:R-:W3:Y:S01]  /*0d10*/  SHFL.IDX PT, R2, R28, RZ, 0x1f ;  /* 0x00001fff1c027589 */ /* 0x000ee200000e0000 */
[----:B------:R-:W1:Y:S01]  /*0d20*/  S2UR UR46, SR_CgaCtaId ;  /* 0x00000000002e79c3 */ /* 0x000e620000008800 */
[----:B------:R-:W-:Y:S01]  /*0d30*/  NOP ;  /* 0x0000000000007918 */ /* 0x000fe20000000000 */
[----:B---3--:R-:W-:-:S13]  /*0d40*/  ISETP.NE.AND P0, PT, R2, 0x3, PT ;  /* 0x000000030200780c */ /* 0x008fda0003f05270 */
[----:B-1----:R-:W-:Y:S05]  /*0d50*/  @P0 BRA `(.L_x_15) ;  /* 0x0000000000340947 */ /* 0x002fea0003800000 */
[----:B------:R-:W-:Y:S01]  /*0d60*/  UMOV UR4, 0x400 ;  /* 0x0000040000047882 */ /* 0x000fe20000000000 */
[----:B------:R-:W-:Y:S01]  /*0d70*/  UMOV UR6, 0x20 ;  /* 0x0000002000067882 */ /* 0x000fe20000000000 */
[----:B------:R-:W-:Y:S02]  /*0d80*/  ULEA UR4, UR46, UR4, 0x18 ;  /* 0x000000042e047291 */ /* 0x000fe4000f8ec0ff */
[----:B------:R-:W-:-:S04]  /*0d90*/  UIADD3 UR6, UPT, UPT, -UR6, 0x100000, URZ ;  /* 0x0010000006067890 */ /* 0x000fc8000fffe1ff */
[----:B------:R-:W-:Y:S02]  /*0da0*/  USHF.L.U32 UR7, UR6, 0xb, URZ ;  /* 0x0000000b06077899 */ /* 0x000fe400080006ff */
[----:B------:R-:W-:Y:S01]  /*0db0*/  USHF.L.U32 UR6, UR6, 0x1, URZ ;  /* 0x0000000106067899 */ /* 0x000fe200080006ff */
[----:B------:R-:W-:Y:S01]  /*0dc0*/  ELECT P0, URZ, PT ;  /* 0x0000000000ff782f */ /* 0x000fe20003800000 */
[----:B------:R-:W1:Y:S10]  /*0dd0*/  FENCE.VIEW.ASYNC.S ;  /* 0x00000000000073c6 */ /* 0x000e740000000000 */
[----:B-1----:R1:W3:Y:S01]  /*0de0*/  SYNCS.EXCH.64 URZ, [UR4+0x150], UR6 ;  /* 0x0001500604ff75b2 */ /* 0x0022e20008000100 */
[----:B------:R1:W1:Y:S01]  /*0df0*/  SYNCS.EXCH.64 URZ, [UR4+0x160], UR6 ;  /* 0x0001600604ff75b2 */ /* 0x0002620008000100 */
[----:B------:R1:W1:Y:S01]  /*0e00*/  SYNCS.EXCH.64 URZ, [UR4+0x158], UR6 ;  /* 0x0001580604ff75b2 */ /* 0x0002620008000100 */
[----:B------:R1:W1:Y:S01]  /*0e10*/  SYNCS.EXCH.64 URZ, [UR4+0x168], UR6 ;  /* 0x0001680604ff75b2 */ /* 0x0002620008000100 */
[----:B------:R-:W-:Y:S01]  /*0e20*/  NOP ;  /* 0x0000000000007918 */ /* 0x000fe20000000000 */
.L_x_15:
[----:B-1----:R-:W1:Y:S01]  /*0e30*/  LDCU UR4, c[0x0][0x36c] ;  /* 0x00006d80ff0477ac */ /* 0x002e620008000800 */
[----:B------:R-:W-:Y:S01]  /*0e40*/  ISETP.NE.OR P3, PT, R0, 0x2, !P3 ;  /* 0x000000020000780c */ /* 0x000fe20005f65670 */
[----:B------:R-:W-:Y:S01]  /*0e50*/  NOP ;  /* 0x0000000000007918 */ /* 0x000fe20000000000 */
[----:B------:R-:W-:Y:S01]  /*0e60*/  LOP3.LUT R0, R38, 0x1f, RZ, 0xc0, !PT ;  /* 0x0000001f26007812 */ /* 0x000fe200078ec0ff */
[----:B------:R-:W-:Y:S02]  /*0e70*/  UISETP.NE.AND UP4, UPT, UR18, 0x2, UPT ;  /* 0x000000021200788c */ /* 0x000fe4000bf85270 */
[----:B------:R-:W-:Y:S02]  /*0e80*/  UISETP.NE.AND UP5, UPT, UR18, URZ, UPT ;  /* 0x000000ff1200728c */ /* 0x000fe4000bfa5270 */
[----:B-1----:R-:W-:-:S09]  /*0e90*/  UISETP.EQ.U32.AND UP6, UPT, UR4, 0x1, UPT ;  /* 0x000000010400788c */ /* 0x002fd2000bfc2070 */
[----:B------:R-:W-:Y:S05]  /*0ea0*/  BRA.U !UP6, `(.L_x_16) ;  /* 0x000000010e087547 */ /* 0x000fea000b800000 */
[----:B--234-:R-:W-:Y:S01]  /*0eb0*/  UCGABAR_ARV ;  /* 0x00000000000079c7 */ /* 0x01cfe20008000000 */
[----:B------:R-:W-:Y:S05]  /*0ec0*/  BRA `(.L_x_17) ;  /* 0x0000000000047947 */ /* 0x000fea0003800000 */
.L_x_16:
[----:B--234-:R-:W-:Y:S01]  /*0ed0*/  NOP ;  /* 0x0000000000007918 */ /* 0x01cfe20000000000 */
.L_x_17:
[----:B------:R-:W1:Y:S01]  /*0ee0*/  S2UR UR51, SR_CTAID.X ;  /* 0x00000000003379c3 */ /* 0x000e620000002500 */
[----:B------:R-:W-:-:S05]  /*0ef0*/  CS2R.32 R32, SR_CgaSize ;  /* 0x0000000000207805 */ /* 0x000fca0000008a00 */
[----:B------:R-:W-:-:S05]  /*0f00*/  IMAD R32, R32, -0xa0, RZ ;  /* 0xffffff6020207824 */ /* 0x000fca00078e02ff */
[----:B------:R-:W-:-:S14]  /*0f10*/  R2UR UR5, R32 ;  /* 0x00000000200572ca */ /* 0x000fdc00000e0000 */
[----:B------:R-:W2:Y:S01]  /*0f20*/  LDCU UR5, c[0x0][UR5+0x2b0] ;  /* 0x00005600050577ac */ /* 0x000ea20008000800 */
[----:B------:R-:W-:-:S05]  /*0f30*/  CS2R.32 R32, SR_CgaSize ;  /* 0x0000000000207805 */ /* 0x000fca0000008a00 */
[----:B------:R-:W-:-:S05]  /*0f40*/  IMAD R32, R32, -0xa0, RZ ;  /* 0xffffff6020207824 */ /* 0x000fca00078e02ff */
[----:B------:R-:W-:-:S14]  /*0f50*/  R2UR UR4, R32 ;  /* 0x00000000200472ca */ /* 0x000fdc00000e0000 */
[----:B------:R-:W3:Y:S01]  /*0f60*/  LDCU UR4, c[0x0][UR4+0x2b4] ;  /* 0x00005680040477ac */ /* 0x000ee20008000800 */
[----:B------:R-:W4:Y:S01]  /*0f70*/  S2UR UR50, SR_CTAID.Y ;  /* 0x00000000003279c3 */ /* 0x000f220000002600 */
[----:B------:R-:W-:-:S05]  /*0f80*/  CS2R.32 R32, SR_CgaSize ;  /* 0x0000000000207805 */ /* 0x000fca0000008a00 */
[----:B------:R-:W-:-:S05]  /*0f90*/  IMAD R32, R32, -0xa0, RZ ;  /* 0xffffff6020207824 */ /* 0x000fca00078e02ff */
[----:B------:R-:W-:-:S14]  /*0fa0*/  R2UR UR6, R32 ;  /* 0x00000000200672ca */ /* 0x000fdc00000e0000 */
[----:B------:R-:W3:Y:S01]  /*0fb0*/  LDCU UR6, c[0x0][UR6+0x2a0] ;  /* 0x00005400060677ac */ /* 0x000ee20008000800 */
[----:B------:R-:W-:-:S05]  /*0fc0*/  CS2R.32 R32, SR_CgaSize ;  /* 0x0000000000207805 */ /* 0x000fca0000008a00 */
[----:B------:R-:W-:-:S05]  /*0fd0*/  IMAD R32, R32, -0xa0, RZ ;  /* 0xffffff6020207824 */ /* 0x000fca00078e02ff */
[----:B------:R-:W-:-:S14]  /*0fe0*/  R2UR UR7, R32 ;  /* 0x00000000200772ca */ /* 0x000fdc00000e0000 */
[----:B------:R-:W3:Y:S01]  /*0ff0*/  LDCU UR7, c[0x0][UR7+0x2a4] ;  /* 0x00005480070777ac */ /* 0x000ee20008000800 */
[----:B------:R-:W-:Y:S01]  /*1000*/  USHF.L.U32 UR29, UR46, 0x8, URZ ;  /* 0x000000082e1d7899 */ /* 0x000fe200080006ff */
[----:B------:R-:W3:Y:S01]  /*1010*/  LDCU UR19, c[0x0][0xb24] ;  /* 0x00016480ff1377ac */ /* 0x000ee20008000800 */
[----:B------:R-:W3:Y:S01]  /*1020*/  LDCU UR41, c[0x0][0xb24] ;  /* 0x00016480ff2977ac */ /* 0x000ee20008000800 */
[----:B-1----:R-:W-:Y:S01]  /*1030*/  I2FP.F32.U32 R3, UR51 ;  /* 0x0000003300037c45 */ /* 0x002fe20008201000 */
[----:B------:R-:W1:Y:S04]  /*1040*/  LDCU UR22, c[0x0][0xb30] ;  /* 0x00016600ff1677ac */ /* 0x000e680008000800 */
[----:B--2---:R-:W-:Y:S01]  /*1050*/  FMUL R3, R3, UR5 ;  /* 0x0000000503037c20 */ /* 0x004fe20008400000 */
[----:B------:R-:W-:Y:S01]  /*1060*/  ULOP3.LUT UR29, UR29, 0x100, URZ, 0xc0, !UPT ;  /* 0x000001001d1d7892 */ /* 0x000fe2000f8ec0ff */
[----:B----4-:R-:W-:-:S04]  /*1070*/  I2FP.F32.U32 R2, UR50 ;  /* 0x0000003200027c45 */ /* 0x010fc80008201000 */
[----:B------:R-:W2:Y:S01]  /*1080*/  F2I.U32.TRUNC.NTZ R3, R3 ;  /* 0x0000000300037305 */ /* 0x000ea2000020f000 */
[----:B---3--:R-:W-:-:S07]  /*1090*/  FMUL R2, R2, UR4 ;  /* 0x0000000402027c20 */ /* 0x008fce0008400000 */
[----:B------:R-:W3:Y:S01]  /*10a0*/  F2I.U32.TRUNC.NTZ R2, R2 ;  /* 0x0000000200027305 */ /* 0x000ee2000020f000 */
[----:B--2---:R-:W-:Y:S02]  /*10b0*/  R2UR UR5, R3 ;  /* 0x00000000030572ca */ /* 0x004fe400000e0000 */
[----:B---3--:R-:W-:Y:S02]  /*10c0*/  R2UR UR4, R2 ;  /* 0x00000000020472ca */ /* 0x008fe400000e0000 */
[----:B------:R-:W-:-:S09]  /*10d0*/  PRMT R2, RZ, 0x7610, R2 ;  /* 0x00007610ff027816 */ /* 0x000fd20000000002 */
[----:B------:R-:W-:-:S04]  /*10e0*/  UIADD3 UR5, UPT, UPT, -UR5, URZ, URZ ;  /* 0x000000ff05057290 */ /* 0x000fc8000fffe1ff */
[----:B------:R-:W-:Y:S02]  /*10f0*/  UIMAD UR5, UR6, UR5, UR51 ;  /* 0x00000005060572a4 */ /* 0x000fe4000f8e0233 */
[----:B------:R-:W-:-:S04]  /*1100*/  UIADD3 UR4, UPT, UPT, -UR4, URZ, URZ ;  /* 0x000000ff04047290 */ /* 0x000fc8000fffe1ff */
[----:B------:R-:W-:Y:S01]  /*1110*/  IMAD.U32 R32, RZ, RZ, UR5 ;  /* 0x00000005ff207e24 */ /* 0x000fe2000f8e00ff */
[----:B------:R-:W-:-:S06]  /*1120*/  UIMAD UR4, UR7, UR4, UR50 ;  /* 0x00000004070472a4 */ /* 0x000fcc000f8e0232 */
[----:B------:R-:W-:Y:S01]  /*1130*/  IMAD.U32 R31, RZ, RZ, UR4 ;  /* 0x00000004ff1f7e24 */ /* 0x000fe2000f8e00ff */
[----:B-1----:R-:W-:Y:S06]  /*1140*/  BRA.U UP5, `(.L_x_18) ;  /* 0x00000001052c7547 */ /* 0x002fec000b800000 */
[----:B------:R-:W-:Y:S02]  /*1150*/  R2UR UR4, R31 ;  /* 0x000000001f0472ca */ /* 0x000fe400000e0000 */
[----:B------:R-:W-:-:S11]  /*1160*/  R2UR UR6, R32 ;  /* 0x00000000200672ca */ /* 0x000fd600000e0000 */
[----:B------:R-:W-:-:S04]  /*1170*/  UISETP.NE.AND UP0, UPT, UR4, URZ, UPT ;  /* 0x000000ff0400728c */ /* 0x000fc8000bf05270 */
[----:B------:R-:W-:-:S04]  /*1180*/  UISETP.EQ.OR UP0, UPT, UR6, URZ, !UP0 ;  /* 0x000000ff0600728c */ /* 0x000fc8000c702670 */
[----:B------:R-:W-:Y:S02]  /*1190*/  USEL UR5, URZ, 0x1, !UP0 ;  /* 0x00000001ff057887 */ /* 0x000fe4000c000000 */
[----:B------:R-:W-:-:S04]  /*11a0*/  UISETP.NE.AND UP0, UPT, UR4, URZ, UPT ;  /* 0x000000ff0400728c */ /* 0x000fc8000bf05270 */
[----:B------:R-:W-:Y:S02]  /*11b0*/  USEL UR4, URZ, 0x2, UP0 ;  /* 0x00000002ff047887 */ /* 0x000fe40008000000 */
[----:B------:R-:W-:-:S04]  /*11c0*/  UISETP.NE.AND UP0, UPT, UR6, 0x1, UPT ;  /* 0x000000010600788c */ /* 0x000fc8000bf05270 */
[----:B------:R-:W-:-:S04]  /*11d0*/  USEL UR4, UR4, 0x2, UP0 ;  /* 0x0000000204047887 */ /* 0x000fc80008000000 */
[----:B------:R-:W-:-:S06]  /*11e0*/  UIADD3 UR4, UPT, UPT, UR5, UR4, URZ ;  /* 0x0000000405047290 */ /* 0x000fcc000fffe0ff */
[----:B------:R-:W-:-:S07]  /*11f0*/  IMAD.U32 R2, RZ, RZ, UR4 ;  /* 0x00000004ff027e24 */ /* 0x000fce000f8e00ff */
.L_x_18:
[----:B------:R-:W1:Y:S01]  /*1200*/  S2UR UR36, SR_CTAID.Z ;  /* 0x00000000002479c3 */ /* 0x000e620000002700 */
[----:B------:R-:W-:-:S09]  /*1210*/  UISETP.GE.AND UP0, UPT, UR19, 0x1, UPT ;  /* 0x000000011300788c */ /* 0x000fd2000bf06270 */
[----:B------:R-:W-:Y:S05]  /*1220*/  BRA.U !UP0, `(.L_x_19) ;  /* 0x0000000108d07547 */ /* 0x000fea000b800000 */
[----:B------:R-:W2:Y:S01]  /*1230*/  LDCU UR20, c[0x0][0xb0c] ;  /* 0x00016180ff1477ac */ /* 0x000ea20008000800 */
[----:B------:R-:W3:Y:S01]  /*1240*/  LDCU.128 UR12, c[0x0][0xb10] ;  /* 0x00016200ff0c77ac */ /* 0x000ee20008000c00 */
[----:B------:R-:W4:Y:S01]  /*1250*/  LDCU UR6, c[0x0][0x370] ;  /* 0x00006e00ff0677ac */ /* 0x000f220008000800 */
[----:B------:R-:W1:Y:S01]  /*1260*/  LDCU UR7, c[0x0][0x374] ;  /* 0x00006e80ff0777ac */ /* 0x000e620008000800 */
[----:B------:R-:W1:Y:S01]  /*1270*/  LDCU UR21, c[0x0][0xb20] ;  /* 0x00016400ff1577ac */ /* 0x000e620008000800 */
[----:B--2---:R-:W-:Y:S02]  /*1280*/  UISETP.NE.AND UP0, UPT, UR20, 0x1, UPT ;  /* 0x000000011400788c */ /* 0x004fe4000bf05270 */
[----:B---3--:R-:W-:Y:S01]  /*1290*/  UIMAD.WIDE.U32 UR4, UR51, UR12, URZ ;  /* 0x0000000c330472a5 */ /* 0x008fe2000f8e00ff */
[----:B------:R-:W2:Y:S01]  /*12a0*/  LDCU.64 UR8, c[0x0][0xb28] ;  /* 0x00016500ff0877ac */ /* 0x000ea20008000a00 */
[----:B----4-:R-:W-:Y:S02]  /*12b0*/  UIMAD.WIDE.U32 UR10, UR6, UR12, URZ ;  /* 0x0000000c060a72a5 */ /* 0x010fe4000f8e00ff */
[----:B------:R-:W-:-:S02]  /*12c0*/  USHF.R.U32.HI UR5, URZ, UR13, UR5 ;  /* 0x0000000dff057299 */ /* 0x000fc40008011605 */
[----:B------:R-:W-:Y:S02]  /*12d0*/  UISETP.NE.AND UP2, UPT, UR19, 0x1, UPT ;  /* 0x000000011300788c */ /* 0x000fe4000bf45270 */
[----:B------:R-:W-:Y:S01]  /*12e0*/  USEL UR5, UR51, UR5, !UP0 ;  /* 0x0000000533057287 */ /* 0x000fe2000c000000 */
[----:B------:R-:W-:Y:S01]  /*12f0*/  UMOV UR10, UR11 ;  /* 0x0000000b000a7c82 */ /* 0x000fe20008000000 */
[----:B------:R-:W-:Y:S02]  /*1300*/  UIMAD.WIDE.U32 UR16, UR50, UR15, URZ ;  /* 0x0000000f321072a5 */ /* 0x000fe4000f8e00ff */
[----:B------:R-:W-:Y:S02]  /*1310*/  @UP0 USHF.R.U32.HI UR6, URZ, UR13, UR10 ;  /* 0x0000000dff060299 */ /* 0x000fe4000801160a */
[----:B------:R-:W-:Y:S02]  /*1320*/  UISETP.NE.AND UP0, UPT, UR14, 0x1, UPT ;  /* 0x000000010e00788c */ /* 0x000fe4000bf05270 */
[----:B-1----:R-:W-:-:S02]  /*1330*/  UIMAD.WIDE.U32 UR10, UR7, UR15, URZ ;  /* 0x0000000f070a72a5 */ /* 0x002fc4000f8e00ff */
[----:B--2---:R-:W-:Y:S01]  /*1340*/  UIMAD.WIDE.U32 UR12, UR6, UR8, URZ ;  /* 0x00000008060c72a5 */ /* 0x004fe2000f8e00ff */
[----:B------:R-:W-:Y:S02]  /*1350*/  UMOV UR4, UR17 ;  /* 0x0000001100047c82 */ /* 0x000fe40008000000 */
[----:B------:R-:W-:Y:S02]  /*1360*/  USHF.R.U32.HI UR4, URZ, UR21, UR4 ;  /* 0x00000015ff047299 */ /* 0x000fe40008011604 */
[----:B------:R-:W-:Y:S02]  /*1370*/  UMOV UR10, UR11 ;  /* 0x0000000b000a7c82 */ /* 0x000fe40008000000 */
[----:B------:R-:W-:Y:S01]  /*1380*/  UMOV UR12, UR13 ;  /* 0x0000000d000c7c82 */ /* 0x000fe20008000000 */
[----:B------:R-:W-:Y:S02]  /*1390*/  @UP0 USHF.R.U32.HI UR7, URZ, UR21, UR10 ;  /* 0x00000015ff070299 */ /* 0x000fe4000801160a */
[----:B------:R-:W-:-:S02]  /*13a0*/  USEL UR4, UR50, UR4, !UP0 ;  /* 0x0000000432047287 */ /* 0x000fc4000c000000 */
[----:B------:R-:W-:Y:S02]  /*13b0*/  UIMAD.WIDE.U32 UR10, UR7, UR8, URZ ;  /* 0x00000008070a72a5 */ /* 0x000fe4000f8e00ff */
[----:B------:R-:W-:Y:S02]  /*13c0*/  @UP2 USHF.R.U32.HI UR6, URZ, UR9, UR12 ;  /* 0x00000009ff062299 */ /* 0x000fe4000801160c */
[----:B------:R-:W-:-:S03]  /*13d0*/  UIMAD.WIDE.U32 UR12, UR4, UR8, URZ ;  /* 0x00000008040c72a5 */ /* 0x000fc6000f8e00ff */
[----:B------:R-:W-:Y:S02]  /*13e0*/  UMOV UR10, UR11 ;  /* 0x0000000b000a7c82 */ /* 0x000fe40008000000 */
[----:B------:R-:W-:Y:S02]  /*13f0*/  @UP2 USHF.R.U32.HI UR7, URZ, UR9, UR10 ;  /* 0x00000009ff072299 */ /* 0x000fe4000801160a */
[----:B------:R-:W-:Y:S02]  /*1400*/  UIMAD UR10, UR6, UR19, URZ ;  /* 0x00000013060a72a4 */ /* 0x000fe4000f8e02ff */
[----:B------:R-:W-:-:S04]  /*1410*/  UIMAD UR7, UR7, UR19, URZ ;  /* 0x00000013070772a4 */ /* 0x000fc8000f8e02ff */
[----:B------:R-:W-:-:S03]  /*1420*/  UISETP.GE.AND UP0, UPT, UR4, UR7, UPT ;  /* 0x000000070400728c */ /* 0x000fc6000bf06270 */
[----:B------:R-:W-:Y:S01]  /*1430*/  UMOV UR7, UR13 ;  /* 0x0000000d00077c82 */ /* 0x000fe20008000000 */
[----:B------:R-:W-:Y:S02]  /*1440*/  UISETP.GE.OR UP0, UPT, UR5, UR10, UP0 ;  /* 0x0000000a0500728c */ /* 0x000fe40008706670 */
[----:B------:R-:W-:Y:S02]  /*1450*/  UIMAD.WIDE.U32 UR10, UR5, UR8, URZ ;  /* 0x00000008050a72a5 */ /* 0x000fe4000f8e00ff */
[----:B------:R-:W-:Y:S02]  /*1460*/  USHF.R.U32.HI UR7, URZ, UR9, UR7 ;  /* 0x00000009ff077299 */ /* 0x000fe40008011607 */
[----:B------:R-:W-:Y:S02]  /*1470*/  UIADD3 UR10, UPT, UPT, -UR4, URZ, URZ ;  /* 0x000000ff040a7290 */ /* 0x000fe4000fffe1ff */
[----:B------:R-:W-:Y:S02]  /*1480*/  USEL UR7, UR4, UR7, !UP2 ;  /* 0x0000000704077287 */ /* 0x000fe4000d000000 */
[----:B------:R-:W-:Y:S01]  /*1490*/  UIMAD UR10, UR14, UR10, UR50 ;  /* 0x0000000a0e0a72a4 */ /* 0x000fe2000f8e0232 */
[----:B------:R-:W-:Y:S01]  /*14a0*/  @!UP0 UMOV UR8, UR11 ;  /* 0x0000000b00088c82 */ /* 0x000fe20008000000 */
[----:B------:R-:W-:-:S02]  /*14b0*/  UIADD3 UR11, UPT, UPT, -UR5, URZ, URZ ;  /* 0x000000ff050b7290 */ /* 0x000fc4000fffe1ff */
[----:B------:R-:W-:Y:S02]  /*14c0*/  @!UP0 USHF.R.U32.HI UR8, URZ, UR9, UR8 ;  /* 0x00000009ff088299 */ /* 0x000fe40008011608 */
[----:B------:R-:W-:Y:S02]  /*14d0*/  UIADD3 UR9, UPT, UPT, -UR7, URZ, URZ ;  /* 0x000000ff07097290 */ /* 0x000fe4000fffe1ff */
[----:B------:R-:W-:Y:S02]  /*14e0*/  @!UP0 USEL UR8, UR5, UR8, !UP2 ;  /* 0x0000000805088287 */ /* 0x000fe4000d000000 */
[----:B------:R-:W-:Y:S02]  /*14f0*/  UIMAD UR9, UR19, UR9, UR4 ;  /* 0x00000009130972a4 */ /* 0x000fe4000f8e0204 */
[----:B------:R-:W-:Y:S02]  /*1500*/  @!UP0 UIADD3 UR7, UPT, UPT, UR7, -UR8, URZ ;  /* 0x8000000807078290 */ /* 0x000fe4000fffe0ff */
[----:B------:R-:W-:-:S02]  /*1510*/  @!UP0 UIMAD UR6, UR9, UR6, UR8 ;  /* 0x00000006090682a4 */ /* 0x000fc4000f8e0208 */
[----:B------:R-:W-:Y:S02]  /*1520*/  @!UP0 UIMAD UR4, UR7, UR19, UR5 ;  /* 0x00000013070482a4 */ /* 0x000fe4000f8e0205 */
[----:B------:R-:W-:Y:S02]  /*1530*/  UIMAD UR51, UR20, UR11, UR51 ;  /* 0x0000000b143372a4 */ /* 0x000fe4000f8e0233 */
[----:B------:R-:W-:Y:S01]  /*1540*/  UIMAD UR50, UR4, UR14, UR10 ;  /* 0x0000000e043272a4 */ /* 0x000fe2000f8e020a */
[----:B------:R-:W-:Y:S02]  /*1550*/  @!UP0 UMOV UR5, UR6 ;  /* 0x0000000600058c82 */ /* 0x000fe40008000000 */
[----:B------:R-:W-:-:S12]  /*1560*/  UIMAD UR51, UR5, UR20, UR51 ;  /* 0x00000014053372a4 */ /* 0x000fd8000f8e0233 */
.L_x_19:
[----:B------:R-:W-:-:S09]  /*1570*/  UISETP.NE.AND UP0, UPT, UR22, 0x1, UPT ;  /* 0x000000011600788c */ /* 0x000fd2000bf05270 */
[----:B------:R-:W-:Y:S05]  /*1580*/  BRA.U UP0, `(.L_x_20) ;  /* 0x0000000100407547 */ /* 0x000fea000b800000 */
[----:B------:R-:W2:Y:S01]  /*1590*/  LDCU.128 UR8, c[0x0][0xb10] ;  /* 0x00016200ff0877ac */ /* 0x000ea20008000c00 */
[----:B------:R-:W3:Y:S01]  /*15a0*/  LDCU UR12, c[0x0][0xb0c] ;  /* 0x00016180ff0c77ac */ /* 0x000ee20008000800 */
[----:B------:R-:W4:Y:S01]  /*15b0*/  LDCU UR13, c[0x0][0xb20] ;  /* 0x00016400ff0d77ac */ /* 0x000f220008000800 */
[----:B--2---:R-:W-:Y:S02]  /*15c0*/  UIMAD.WIDE.U32 UR4, UR51, UR8, URZ ;  /* 0x00000008330472a5 */ /* 0x004fe4000f8e00ff */
[----:B------:R-:W-:Y:S02]  /*15d0*/  UIMAD.WIDE.U32 UR6, UR50, UR11, URZ ;  /* 0x0000000b320672a5 */ /* 0x000fe4000f8e00ff */
[----:B---3--:R-:W-:Y:S02]  /*15e0*/  UISETP.NE.AND UP0, UPT, UR12, 0x1, UPT ;  /* 0x000000010c00788c */ /* 0x008fe4000bf05270 */
[----:B------:R-:W-:-:S03]  /*15f0*/  USHF.R.U32.HI UR5, URZ, UR9, UR5 ;  /* 0x00000009ff057299 */ /* 0x000fc60008011605 */
[----:B------:R-:W-:Y:S01]  /*1600*/  UMOV UR4, UR7 ;  /* 0x0000000700047c82 */ /* 0x000fe20008000000 */
[----:B------:R-:W-:Y:S02]  /*1610*/  USEL UR5, UR51, UR5, !UP0 ;  /* 0x0000000533057287 */ /* 0x000fe4000c000000 */
[----:B------:R-:W-:Y:S02]  /*1620*/  UISETP.NE.AND UP0, UPT, UR10, 0x1, UPT ;  /* 0x000000010a00788c */ /* 0x000fe4000bf05270 */
[----:B----4-:R-:W-:-:S04]  /*1630*/  USHF.R.U32.HI UR4, URZ, UR13, UR4 ;  /* 0x0000000dff047299 */ /* 0x010fc80008011604 */
[----:B------:R-:W-:-:S04]  /*1640*/  USEL UR4, UR50, UR4, !UP0 ;  /* 0x0000000432047287 */ /* 0x000fc8000c000000 */
[----:B------:R-:W-:Y:S02]  /*1650*/  UIADD3 UR6, UPT, UPT, UR5, -UR4, URZ ;  /* 0x8000000405067290 */ /* 0x000fe4000fffe0ff */
[----:B------:R-:W-:Y:S02]  /*1660*/  UIADD3 UR4, UPT, UPT, -UR5, UR4, URZ ;  /* 0x0000000405047290 */ /* 0x000fe4000fffe1ff */
[----:B------:R-:W-:Y:S02]  /*1670*/  UIMAD UR50, UR6, UR10, UR50 ;  /* 0x0000000a063272a4 */ /* 0x000fe4000f8e0232 */
[----:B------:R-:W-:-:S12]  /*1680*/  UIMAD UR51, UR4, UR12, UR51 ;  /* 0x0000000c043372a4 */ /* 0x000fd8000f8e0233 */
.L_x_20:
[----:B------:R-:W-:Y:S01]  /*1690*/  UISETP.NE.AND UP0, UPT, UR18, 0x2, UPT ;  /* 0x000000021200788c */ /* 0x000fe2000bf05270 */
[----:B------:R-:W-:Y:S09]  /*16a0*/  BRA.U !UP6, `(.L_x_21) ;  /* 0x000000010e0c7547 */ /* 0x000ff2000b800000 */
[----:B------:R-:W-:Y:S01]  /*16b0*/  UCGABAR_WAIT ;  /* 0x0000000000007dc7 */ /* 0x000fe20008000000 */
[----:B------:R-:W-:Y:S01]  /*16c0*/  CCTL.IVALL ;  /* 0x00000000ff00798f */ /* 0x000fe20002000000 */
[----:B------:R-:W-:Y:S05]  /*16d0*/  BRA `(.L_x_22) ;  /* 0x0000000000047947 */ /* 0x000fea0003800000 */
.L_x_21:
[----:B------:R-:W-:Y:S06]  /*16e0*/  BAR.SYNC.DEFER_BLOCKING 0x0 ;  /* 0x0000000000007b1d */ /* 0x000fec0000010000 */
.L_x_22:
[----:B------:R-:W-:Y:S05]  /*16f0*/  BRA.U UP0, `(.L_x_23) ;  /* 0x0000001900487547 */ /* 0x000fea000b800000 */
[----:B------:R-:W2:Y:S01]  /*1700*/  LDCU UR6, c[0x0][0x38c] ;  /* 0x00007180ff0677ac */ /* 0x000ea20008000800 */
[----:B------:R-:W-:Y:S01]  /*1710*/  PLOP3.LUT P1, PT, PT, PT, UP3, 0x80, 0x8 ;  /* 0x000000000008781c */ /* 0x000fe20003f2f038 */
[----:B------:R-:W-:Y:S01]  /*1720*/  IMAD.MOV.U32 R12, RZ, RZ, 0x1 ;  /* 0x00000001ff0c7424 */ /* 0x000fe200078e00ff */
[----:B------:R-:W-:Y:S01]  /*1730*/  ISETP.EQ.OR P2, PT, R0, RZ, P3 ;  /* 0x000000ff0000720c */ /* 0x000fe20001f42670 */
[----:B------:R-:W-:Y:S01]  /*1740*/  UISETP.NE.AND UP1, UPT, UR18, URZ, UPT ;  /* 0x000000ff1200728c */ /* 0x000fe2000bf25270 */
[----:B------:R-:W-:Y:S01]  /*1750*/  PLOP3.LUT P1, PT, P1, PT, PT, 0x8, 0x80 ;  /* 0x000000000080781c */ /* 0x000fe20000f2e170 */
[----:B------:R-:W-:Y:S01]  /*1760*/  USEL UR23, URZ, 0x1, UP4 ;  /* 0x00000001ff177887 */ /* 0x000fe2000a000000 */
[----:B------:R-:W-:Y:S01]  /*1770*/  CS2R R10, SRZ ;  /* 0x00000000000a7805 */ /* 0x000fe2000001ff00 */
[----:B------:R-:W-:Y:S01]  /*1780*/  IMAD.MOV.U32 R9, RZ, RZ, RZ ;  /* 0x000000ffff097224 */ /* 0x000fe200078e00ff */
[----:B------:R-:W3:Y:S01]  /*1790*/  LDCU UR44, c[0x0][0x370] ;  /* 0x00006e00ff2c77ac */ /* 0x000ee20008000800 */
[----:B------:R-:W-:Y:S01]  /*17a0*/  IMAD.MOV.U32 R8, RZ, RZ, 0x1 ;  /* 0x00000001ff087424 */ /* 0x000fe200078e00ff */
[----:B------:R-:W4:Y:S01]  /*17b0*/  LDCU.64 UR38, c[0x0][0x348] ;  /* 0x00006900ff2677ac */ /* 0x000f220008000a00 */
[----:B------:R-:W-:-:S02]  /*17c0*/  USHF.R.U32.HI UR49, URZ, 0x6, UR29 ;  /* 0x00000006ff317899 */ /* 0x000fc4000801161d */
[----:B--2---:R-:W-:Y:S02]  /*17d0*/  UIADD3 UR5, UPT, UPT, UR6, 0x7f, URZ ;  /* 0x0000007f06057890 */ /* 0x004fe4000fffe0ff */
[----:B------:R-:W-:Y:S02]  /*17e0*/  UIADD3 UR52, UPT, UPT, UR6, 0xfe, URZ ;  /* 0x000000fe06347890 */ /* 0x000fe4000fffe0ff */
[----:B------:R-:W-:Y:S01]  /*17f0*/  USHF.R.S32.HI UR4, URZ, 0x1f, UR5 ;  /* 0x0000001fff047899 */ /* 0x000fe20008011405 */
[----:B------:R-:W2:Y:S03]  /*1800*/  LDCU UR43, c[0x0][0x374] ;  /* 0x00006e80ff2b77ac */ /* 0x000ea60008000800 */
[----:B------:R-:W-:Y:S02]  /*1810*/  ULEA.HI UR4, UR4, UR5, URZ, 0x7 ;  /* 0x0000000504047291 */ /* 0x000fe4000f8f38ff */
[----:B------:R-:W-:-:S02]  /*1820*/  USEL UR23, UR23, 0x2, UP1 ;  /* 0x0000000217177887 */ /* 0x000fc40008800000 */
[----:B------:R-:W-:Y:S02]  /*1830*/  USHF.R.S32.HI UR47, URZ, 0x7, UR4 ;  /* 0x00000007ff2f7899 */ /* 0x000fe40008011404 */
[----:B------:R-:W-:Y:S02]  /*1840*/  UIADD3 UR4, UPT, UPT, UR6, -0x1, URZ ;  /* 0xffffffff06047890 */ /* 0x000fe4000fffe0ff */
[----:B------:R-:W-:Y:S02]  /*1850*/  UISETP.LT.U32.AND UP0, UPT, UR47, 0xc, UPT ;  /* 0x0000000c2f00788c */ /* 0x000fe4000bf01070 */
[----:B------:R-:W-:Y:S02]  /*1860*/  UISETP.GE.U32.AND UP2, UPT, UR4, -0xff, UPT ;  /* 0xffffff010400788c */ /* 0x000fe4000bf46070 */
[----:B------:R-:W-:Y:S01]  /*1870*/  USEL UR45, UR47, 0xc, UP0 ;  /* 0x0000000c2f2d7887 */ /* 0x000fe20008000000 */
[----:B------:R-:W-:-:S03]  /*1880*/  UMOV UR21, URZ ;  /* 0x000000ff00157c82 */ /* 0x000fc60008000000 */
[----:B------:R-:W-:Y:S02]  /*1890*/  UIADD3 UR22, UPT, UPT, UR45, -0x1, URZ ;  /* 0xffffffff2d167890 */ /* 0x000fe4000fffe0ff */
[----:B------:R-:W-:-:S03]  /*18a0*/  UIADD3 UR48, UPT, UPT, UR47, -UR45, URZ ;  /* 0x8000002d2f307290 */ /* 0x000fc6000fffe0ff */
[----:B------:R-:W-:-:S04]  /*18b0*/  @UP2 UIADD3 UR22, UPT, UPT, UR45, URZ, URZ ;  /* 0x000000ff2d162290 */ /* 0x000fc8000fffe0ff */
[----:B--234-:R-:W-:-:S12]  /*18c0*/  UIADD3 UR22, UPT, UPT, UR22, 0x1, URZ ;  /* 0x0000000116167890 */ /* 0x01cfd8000fffe0ff */
.L_x_43:
[----:B------:R-:W-:Y:S01]  /*18d0*/  UISETP.NE.AND UP0, UPT, UR46, URZ, UPT ;  /* 0x000000ff2e00728c */ /* 0x000fe2000bf05270 */
[----:B------:R-:W2:Y:S08]  /*18e0*/  S2UR UR46, SR_CgaCtaId ;  /* 0x00000000002e79c3 */ /* 0x000eb00000008800 */
[----:B-1----:R-:W-:Y:S05]  /*18f0*/  BRA.U UP0, `(.L_x_24) ;  /* 0x0000000100347547 */ /* 0x002fea000b800000 */
[----:B------:R-:W3:Y:S01]  /*1900*/  S2R R0, SR_CgaCtaId ;  /* 0x0000000000007919 */ /* 0x000ee20000008800 */
[----:B------:R-:W-:Y:S02]  /*1910*/  MOV R3, 0x400 ;  /* 0x0000040000037802 */ /* 0x000fe40000000f00 */
[----:B------:R-:W-:Y:S02]  /*1920*/  SHF.L.U32 R2, R8, 0x1f, RZ ;  /* 0x0000001f08027819 */ /* 0x000fe400000006ff */
[----:B---3--:R-:W-:-:S05]  /*1930*/  LEA R0, R0, R3, 0x18 ;  /* 0x0000000300007211 */ /* 0x008fca00078ec0ff */
[----:B------:R-:W-:-:S04]  /*1940*/  IMAD R3, R9, 0x8, R0 ;  /* 0x0000000809037824 */ /* 0x000fc800078e0200 */
[----:B------:R-:W3:Y:S02]  /*1950*/  SYNCS.PHASECHK.TRANS64.TRYWAIT P0, [R3+URZ+0x160], R2 ;  /* 0x00016002030075a7 */ /* 0x000ee400080011ff */
[----:B---3--:R-:W-:Y:S05]  /*1960*/  @!P0 BRA `(.L_x_25) ;  /* 0x0000005000908947 */ /* 0x008fea0003800000 */
.L_x_113:
[----:B------:R-:W-:Y:S01]  /*1970*/  VIADD R9, R9, 0x1 ;  /* 0x0000000109097836 */ /* 0x000fe20000000000 */
[----:B------:R3:W-:Y:S04]  /*1980*/  SYNCS.ARRIVE.TRANS64.A1T0 RZ, [R3+URZ+0x150], RZ ;  /* 0x000150ff03ff79a7 */ /* 0x0007e800081000ff */
[----:B------:R-:W-:-:S04]  /*1990*/  ISETP.NE.AND P0, PT, R9, 0x2, PT ;  /* 0x000000020900780c */ /* 0x000fc80003f05270 */
[----:B------:R-:W-:Y:S02]  /*19a0*/  SEL R9, R9, RZ, P0 ;  /* 0x000000ff09097207 */ /* 0x000fe40000000000 */
[----:B---3--:R-:W-:-:S04]  /*19b0*/  SEL R3, RZ, 0x1, P0 ;  /* 0x00000001ff037807 */ /* 0x008fc80000000000 */
[----:B------:R-:W-:-:S07]  /*19c0*/  LOP3.LUT R8, R8, R3, RZ, 0x3c, !PT ;  /* 0x0000000308087212 */ /* 0x000fce00078e3cff */
.L_x_24:
[----:B------:R-:W-:Y:S01]  /*19d0*/  UMOV UR13, 0x400 ;  /* 0x00000400000d7882 */ /* 0x000fe20000000000 */
[----:B------:R-:W-:Y:S01]  /*19e0*/  SHF.L.U32 R0, R12, 0x1f, RZ ;  /* 0x0000001f0c007819 */ /* 0x000fe200000006ff */
[----:B--2---:R-:W-:Y:S02]  /*19f0*/  ULEA UR13, UR46, UR13, 0x18 ;  /* 0x0000000d2e0d7291 */ /* 0x004fe4000f8ec0ff */
[----:B------:R-:W-:Y:S02]  /*1a00*/  UISETP.GE.U32.AND UP0, UPT, UR52, 0xff, UPT ;  /* 0x000000ff3400788c */ /* 0x000fe4000bf06070 */
[----:B------:R-:W-:Y:S02]  /*1a10*/  ULEA UR4, UR21, UR13, 0x3 ;  /* 0x0000000d15047291 */ /* 0x000fe4000f8e18ff */
[----:B------:R-:W-:Y:S02]  /*1a20*/  USHF.L.U32 UR35, UR51, 0x6, URZ ;  /* 0x0000000633237899 */ /* 0x000fe400080006ff */
[----:B------:R-:W-:Y:S01]  /*1a30*/  ULEA UR19, UR50, UR49, 0x3 ;  /* 0x0000003132137291 */ /* 0x000fe2000f8e18ff */
[----:B------:R-:W-:-:S04]  /*1a40*/  UMOV UR14, URZ ;  /* 0x000000ff000e7c82 */ /* 0x000fc80008000000 */
[----:B------:R2:W3:Y:S01]  /*1a50*/  SYNCS.PHASECHK.TRANS64.TRYWAIT P0, [UR4+0x60], R0 ;  /* 0x00006000ff0075a7 */ /* 0x0004e20008001104 */
[----:B------:R-:W-:Y:S06]  /*1a60*/  BRA.U !UP0, `(.L_x_26) ;  /* 0x0000000108f07547 */ /* 0x000fec000b800000 */
[----:B------:R-:W-:Y:S01]  /*1a70*/  UMOV UR15, URZ ;  /* 0x000000ff000f7c82 */ /* 0x000fe20008000000 */
[----:B------:R-:W-:-:S05]  /*1a80*/  UMOV UR4, UR21 ;  /* 0x0000001500047c82 */ /* 0x000fca0008000000 */
.L_x_32:
[----:B------:R-:W-:Y:S01]  /*1a90*/  ULEA UR33, UR4, UR13, 0x3 ;  /* 0x0000000d04217291 */ /* 0x000fe2000f8e18ff */
[----:B---3--:R-:W-:Y:S01]  /*1aa0*/  @!P3 MOV R2, 0x4800 ;  /* 0x000048000002b802 */ /* 0x008fe20000000f00 */
[----:B-1-3--:R-:W-:Y:S10]  /*1ab0*/  @P0 BRA `(.L_x_27) ;  /* 0x00000000000c0947 */ /* 0x00aff40003800000 */
[----:B------:R-:W-:-:S04]  /*1ac0*/  SHF.L.U32 R3, R12, 0x1f, RZ ;  /* 0x0000001f0c037819 */ /* 0x000fc800000006ff */
[----:B------:R-:W3:Y:S02]  /*1ad0*/  SYNCS.PHASECHK.TRANS64.TRYWAIT P0, [UR33+0x60], R3 ;  /* 0x00006003ff0075a7 */ /* 0x000ee40008001121 */
[----:B---3--:R-:W-:Y:S05]  /*1ae0*/  @!P0 BRA `(.L_x_28) ;  /* 0x0000005000448947 */ /* 0x008fea0003800000 */
.L_x_27:
[----:B------:R3:W-:Y:S01]  /*1af0*/  @!P3 SYNCS.ARRIVE.TRANS64 RZ, [UR33], R2 ;  /* 0x00000002ffffb9a7 */ /* 0x0007e20008000021 */
[----:B------:R-:W-:-:S04]  /*1b00*/  ULOP3.LUT UR5, UR23, 0x2, URZ, 0xfc, !UPT ;  /* 0x0000000217057892 */ /* 0x000fc8000f8efcff */
[----:B------:R-:W-:-:S09]  /*1b10*/  UISETP.NE.AND UP0, UPT, UR5, 0x2, UPT ;  /* 0x000000020500788c */ /* 0x000fd2000bf05270 */
[----:B------:R-:W-:Y:S05]  /*1b20*/  BRA.U UP0, `(.L_x_29) ;  /* 0x0000000100047547 */ /* 0x000fea000b800000 */
[----:B-1----:R-:W-:Y:S05]  /*1b30*/  BPT.TRAP 0x1 ;  /* 0x000000040000795c */ /* 0x002fea0000300000 */
.L_x_29:
[----:B------:R-:W-:Y:S04]  /*1b40*/  BSSY.RECONVERGENT B0, `(.L_x_30) ;  /* 0x0000003000007945 */ /* 0x000fe80003800200 */
[----:B------:R-:W-:Y:S05]  /*1b50*/  @P2 BRA `(.L_x_31) ;  /* 0x0000000000042947 */ /* 0x000fea0003800000 */
[----:B-1----:R-:W-:Y:S05]  /*1b60*/  BPT.TRAP 0x1 ;  /* 0x000000040000795c */ /* 0x002fea0000300000 */
.L_x_31:
[----:B-1----:R-:W-:Y:S05]  /*1b70*/  BSYNC.RECONVERGENT B0 ;  /* 0x0000000000007941 */ /* 0x002fea0003800200 */
.L_x_30:
[----:B------:R-:W-:Y:S02]  /*1b80*/  UIADD3 UR5, UPT, UPT, UR4, 0x1, URZ ;  /* 0x0000000104057890 */ /* 0x000fe4000fffe0ff */
[----:B------:R-:W-:Y:S02]  /*1b90*/  ULEA UR24, UR4, UR13, 0xe ;  /* 0x0000000d04187291 */ /* 0x000fe4000f8e70ff */
[----:B------:R-:W-:Y:S02]  /*1ba0*/  UISETP.NE.AND UP0, UPT, UR5, 0xc, UPT ;  /* 0x0000000c0500788c */ /* 0x000fe4000bf05270 */
[----:B------:R-:W-:Y:S02]  /*1bb0*/  ULEA UR8, UR4, UR29, 0xa ;  /* 0x0000001d04087291 */ /* 0x000fe4000f8e50ff */
[----:B------:R-:W-:Y:S02]  /*1bc0*/  USEL UR6, URZ, 0x1, UP0 ;  /* 0x00000001ff067887 */ /* 0x000fe40008000000 */
[----:B------:R-:W-:-:S02]  /*1bd0*/  USEL UR21, UR5, URZ, UP0 ;  /* 0x000000ff05157287 */ /* 0x000fc40008000000 */
[----:B------:R-:W-:Y:S02]  /*1be0*/  UIADD3 UR4, UP0, UPT, UR38, 0x180, URZ ;  /* 0x0000018026047890 */ /* 0x000fe4000ff1e0ff */
[----:B------:R-:W-:Y:S01]  /*1bf0*/  ULEA UR5, UR21, UR13, 0x3 ;  /* 0x0000000d15057291 */ /* 0x000fe2000f8e18ff */
[----:B------:R-:W-:Y:S01]  /*1c00*/  LOP3.LUT R12, R12, UR6, RZ, 0x3c, !PT ;  /* 0x000000060c0c7c12 */ /* 0x000fe2000f8e3cff */
[----:B------:R-:W-:Y:S02]  /*1c10*/  USHF.L.U32 UR34, UR15, 0x7, URZ ;  /* 0x000000070f227899 */ /* 0x000fe400080006ff */
[----:B------:R-:W-:Y:S01]  /*1c20*/  UIADD3 UR15, UPT, UPT, UR15, 0x1, URZ ;  /* 0x000000010f0f7890 */ /* 0x000fe2000fffe0ff */
[----:B--2---:R-:W-:Y:S01]  /*1c30*/  SHF.L.U32 R0, R12, 0x1f, RZ ;  /* 0x0000001f0c007819 */ /* 0x004fe200000006ff */
[----:B------:R-:W-:Y:S02]  /*1c40*/  UIADD3 UR6, UP1, UPT, UR38, 0x80, URZ ;  /* 0x0000008026067890 */ /* 0x000fe4000ff3e0ff */
[----:B------:R-:W-:Y:S01]  /*1c50*/  ULEA UR8, UR8, UR13, 0x1 ;  /* 0x0000000d08087291 */ /* 0x000fe2000f8e08ff */
[----:B------:R4:W1:Y:S01]  /*1c60*/  SYNCS.PHASECHK.TRANS64.TRYWAIT P0, [UR5+0x60], R0 ;  /* 0x00006000ff0075a7 */ /* 0x0008620008001105 */
[----:B------:R-:W-:-:S02]  /*1c70*/  UIADD3.X UR5, UPT, UPT, URZ, UR39, URZ, UP0, !UPT ;  /* 0x00000027ff057290 */ /* 0x000fc400087fe4ff */
[----:B------:R-:W-:Y:S02]  /*1c80*/  UISETP.NE.AND UP0, UPT, UR15, UR22, UPT ;  /* 0x000000160f00728c */ /* 0x000fe4000bf05270 */
[----:B------:R-:W-:Y:S02]  /*1c90*/  UIADD3.X UR7, UPT, UPT, URZ, UR39, URZ, UP1, !UPT ;  /* 0x00000027ff077290 */ /* 0x000fe40008ffe4ff */
[----:B------:R-:W-:Y:S02]  /*1ca0*/  UIADD3 UR32, UPT, UPT, UR24, 0xa80, URZ ;  /* 0x00000a8018207890 */ /* 0x000fe4000fffe0ff */
[----:B------:R-:W-:Y:S02]  /*1cb0*/  UIADD3 UR26, UPT, UPT, UR34, 0x40, URZ ;  /* 0x00000040221a7890 */ /* 0x000fe4000fffe0ff */
[----:B------:R-:W-:Y:S02]  /*1cc0*/  UIADD3 UR24, UPT, UPT, UR24, 0x2a80, URZ ;  /* 0x00002a8018187890 */ /* 0x000fe4000fffe0ff */
[----:B------:R-:W-:-:S02]  /*1cd0*/  UIADD3 UR16, UPT, UPT, UR8, 0x30a80, URZ ;  /* 0x00030a8008107890 */ /* 0x000fc4000fffe0ff */
[----:B------:R-:W-:Y:S01]  /*1ce0*/  UIADD3 UR8, UPT, UPT, UR8, 0x30e80, URZ ;  /* 0x00030e8008087890 */ /* 0x000fe2000fffe0ff */
[----:B------:R-:W-:Y:S01]  /*1cf0*/  UMOV UR30, 0x0 ;  /* 0x00000000001e7882 */ /* 0x000fe20000000000 */
[----:B------:R-:W-:Y:S01]  /*1d00*/  UMOV UR31, 0x10000000 ;  /* 0x10000000001f7882 */ /* 0x000fe20000000000 */
[----:B------:R-:W-:Y:S01]  /*1d10*/  UMOV UR25, UR33 ;  /* 0x0000002100197c82 */ /* 0x000fe20008000000 */
[----:B------:R-:W-:Y:S01]  /*1d20*/  UMOV UR27, UR35 ;  /* 0x00000023001b7c82 */ /* 0x000fe20008000000 */
[----:B------:R-:W-:Y:S01]  /*1d30*/  UMOV UR28, UR36 ;  /* 0x00000024001c7c82 */ /* 0x000fe20008000000 */
[----:B------:R-:W-:Y:S01]  /*1d40*/  UMOV UR14, 0x30000 ;  /* 0x00030000000e7882 */ /* 0x000fe20000000000 */
[----:B------:R-:W-:Y:S01]  /*1d50*/  UMOV UR17, UR33 ;  /* 0x0000002100117c82 */ /* 0x000fe20008000000 */
[----:B------:R-:W-:Y:S01]  /*1d60*/  UMOV UR20, UR36 ;  /* 0x0000002400147c82 */ /* 0x000fe20008000000 */
[----:B------:R-:W-:Y:S01]  /*1d70*/  UMOV UR18, UR34 ;  /* 0x0000002200127c82 */ /* 0x000fe20008000000 */
[----:B------:R-:W-:Y:S01]  /*1d80*/  UTMALDG.3D [UR32], [UR6], desc[UR30] ;  /* 0x00001e20060075b4 */ /* 0x000fe20008011000 */
[----:B------:R-:W-:Y:S01]  /*1d90*/  UMOV UR11, UR19 ;  /* 0x00000013000b7c82 */ /* 0x000fe20008000000 */
[----:B------:R-:W-:Y:S01]  /*1da0*/  UMOV UR12, UR36 ;  /* 0x00000024000c7c82 */ /* 0x000fe20008000000 */
[----:B------:R-:W-:Y:S01]  /*1db0*/  UMOV UR9, UR33 ;  /* 0x0000002100097c82 */ /* 0x000fe20008000000 */
[----:B------:R-:W-:Y:S01]  /*1dc0*/  UMOV UR10, UR26 ;  /* 0x0000001a000a7c82 */ /* 0x000fe20008000000 */
[----:B------:R-:W-:Y:S01]  /*1dd0*/  UTMALDG.3D [UR24], [UR6], desc[UR30] ;  /* 0x00001e18060075b4 */ /* 0x000fe20008011000 */
[----:B------:R-:W-:Y:S01]  /*1de0*/  UTMALDG.3D.MULTICAST [UR16], [UR4], UR14, desc[UR30] ;  /* 0x00001e10040073b4 */ /* 0x000fe2000801180e */
[----:B------:R2:W-:Y:S02]  /*1df0*/  UTMALDG.3D.MULTICAST [UR8], [UR4], UR14, desc[UR30] ;  /* 0x00001e08040073b4 */ /* 0x0005e4000801180e */
[----:B--2---:R-:W-:Y:S01]  /*1e00*/  UMOV UR14, UR22 ;  /* 0x00000016000e7c82 */ /* 0x004fe20008000000 */
[----:B------:R-:W-:Y:S01]  /*1e10*/  UMOV UR4, UR21 ;  /* 0x0000001500047c82 */ /* 0x000fe20008000000 */
[----:B----4-:R-:W-:Y:S05]  /*1e20*/  BRA.U UP0, `(.L_x_32) ;  /* 0xfffffffd00187547 */ /* 0x010fea000b83ffff */
.L_x_26:
[----:B------:R-:W-:Y:S01]  /*1e30*/  ULEA UR4, UR21, UR13, 0x3 ;  /* 0x0000000d15047291 */ /* 0x000fe2000f8e18ff */
[----:B--2---:R-:W-:Y:S01]  /*1e40*/  SHF.L.U32 R0, R12, 0x1f, RZ ;  /* 0x0000001f0c007819 */ /* 0x004fe200000006ff */
[----:B------:R-:W-:Y:S01]  /*1e50*/  @!P1 SYNCS.ARRIVE.TRANS64.A1T0 RZ, [UR13+0xe8], RZ ;  /* 0x0000e8ffffff99a7 */ /* 0x000fe2000810000d */
[----:B------:R-:W-:-:S06]  /*1e60*/  UISETP.GT.AND UP0, UPT, UR47, UR45, UPT ;  /* 0x0000002d2f00728c */ /* 0x000fcc000bf04270 */
[----:B-1-3--:R1:W2:Y:S03]  /*1e70*/  SYNCS.PHASECHK.TRANS64.TRYWAIT P0, [UR4+0x60], R0 ;  /* 0x00006000ff0075a7 */ /* 0x00a2a60008001104 */
[----:B------:R-:W-:Y:S05]  /*1e80*/  BRA.U !UP0, `(.L_x_33) ;  /* 0x0000000108ec7547 */ /* 0x000fea000b800000 */
[----:B------:R-:W-:Y:S01]  /*1e90*/  UIADD3 UR15, UPT, UPT, UR48, UR14, URZ ;  /* 0x0000000e300f7290 */ /* 0x000fe2000fffe0ff */
[----:B------:R-:W-:-:S11]  /*1ea0*/  UMOV UR4, UR21 ;  /* 0x0000001500047c82 */ /* 0x000fd60008000000 */
.L_x_39:
[----:B------:R-:W-:Y:S01]  /*1eb0*/  ULEA UR33, UR4, UR13, 0x3 ;  /* 0x0000000d04217291 */ /* 0x000fe2000f8e18ff */
[----:B--2---:R-:W-:Y:S01]  /*1ec0*/  @!P3 MOV R2, 0x4800 ;  /* 0x000048000002b802 */ /* 0x004fe20000000f00 */
[----:B--2-4-:R-:W-:Y:S10]  /*1ed0*/  @P0 BRA `(.L_x_34) ;  /* 0x00000000000c0947 */ /* 0x014ff40003800000 */
[----:B------:R-:W-:-:S04]  /*1ee0*/  SHF.L.U32 R3, R12, 0x1f, RZ ;  /* 0x0000001f0c037819 */ /* 0x000fc800000006ff */
[----:B------:R-:W2:Y:S02]  /*1ef0*/  SYNCS.PHASECHK.TRANS64.TRYWAIT P0, [UR33+0x60], R3 ;  /* 0x00006003ff0075a7 */ /* 0x000ea40008001121 */
[----:B--2---:R-:W-:Y:S05]  /*1f00*/  @!P0 BRA `(.L_x_35) ;  /* 0x0000004c00548947 */ /* 0x004fea0003800000 */
.L_x_34:
[----:B------:R2:W-:Y:S01]  /*1f10*/  @!P3 SYNCS.ARRIVE.TRANS64 RZ, [UR33], R2 ;  /* 0x00000002ffffb9a7 */ /* 0x0005e20008000021 */
[----:B------:R-:W-:-:S04]  /*1f20*/  ULOP3.LUT UR5, UR23, 0x2, URZ, 0xfc, !UPT ;  /* 0x0000000217057892 */ /* 0x000fc8000f8efcff */
[----:B------:R-:W-:-:S09]  /*1f30*/  UISETP.NE.AND UP0, UPT, UR5, 0x2, UPT ;  /* 0x000000020500788c */ /* 0x000fd2000bf05270 */
[----:B------:R-:W-:Y:S05]  /*1f40*/  BRA.U UP0, `(.L_x_36) ;  /* 0x0000000100047547 */ /* 0x000fea000b800000 */
[----:B------:R-:W-:Y:S05]  /*1f50*/  BPT.TRAP 0x1 ;  /* 0x000000040000795c */ /* 0x000fea0000300000 */
.L_x_36:
[----:B------:R-:W-:Y:S04]  /*1f60*/  BSSY.RECONVERGENT B0, `(.L_x_37) ;  /* 0x0000003000007945 */ /* 0x000fe80003800200 */
[----:B------:R-:W-:Y:S05]  /*1f70*/  @P2 BRA `(.L_x_38) ;  /* 0x0000000000042947 */ /* 0x000fea0003800000 */
[----:B------:R-:W-:Y:S05]  /*1f80*/  BPT.TRAP 0x1 ;  /* 0x000000040000795c */ /* 0x000fea0000300000 */
.L_x_38:
[----:B------:R-:W-:Y:S05]  /*1f90*/  BSYNC.RECONVERGENT B0 ;  /* 0x0000000000007941 */ /* 0x000fea0003800200 */
.L_x_37:
        /* <DEDUP_REMOVED lines=11> */
[----:B-1----:R-:W-:Y:S01]  /*2050*/  SHF.L.U32 R0, R12, 0x1f, RZ ;  /* 0x0000001f0c007819 */ /* 0x002fe200000006ff */
[----:B------:R-:W-:Y:S02]  /*2060*/  UIADD3 UR6, UP1, UPT, UR38, 0x80, URZ ;  /* 0x0000008026067890 */ /* 0x000fe4000ff3e0ff */
[----:B------:R-:W-:Y:S01]  /*2070*/  ULEA UR8, UR8, UR13, 0x1 ;  /* 0x0000000d08087291 */ /* 0x000fe2000f8e08ff */
[----:B------:R3:W4:Y:S01]  /*2080*/  SYNCS.PHASECHK.TRANS64.TRYWAIT P0, [UR5+0x60], R0 ;  /* 0x00006000ff0075a7 */ /* 0x0007220008001105 */
        /* <DEDUP_REMOVED lines=16> */
[----:B------:R-:W-:Y:S01]  /*2190*/  UTMALDG.3D [UR32], [UR6], desc[UR30] ;  /* 0x00001e20060075b4 */ /* 0x000fe20008011000 */
[----:B------:R-:W-:Y:S01]  /*21a0*/  UMOV UR18, UR34 ;  /* 0x0000002200127c82 */ /* 0x000fe20008000000 */
[----:B------:R-:W-:Y:S01]  /*21b0*/  UMOV UR11, UR19 ;  /* 0x00000013000b7c82 */ /* 0x000fe20008000000 */
[----:B------:R-:W-:Y:S01]  /*21c0*/  UMOV UR12, UR36 ;  /* 0x00000024000c7c82 */ /* 0x000fe20008000000 */
[----:B------:R-:W-:Y:S01]  /*21d0*/  UMOV UR9, UR33 ;  /* 0x0000002100097c82 */ /* 0x000fe20008000000 */
[----:B------:R-:W-:Y:S01]  /*21e0*/  UMOV UR10, UR26 ;  /* 0x0000001a000a7c82 */ /* 0x000fe20008000000 */
[----:B------:R-:W-:Y:S01]  /*21f0*/  UTMALDG.3D [UR24], [UR6], desc[UR30] ;  /* 0x00001e18060075b4 */ /* 0x000fe20008011000 */
[----:B------:R-:W-:Y:S01]  /*2200*/  UTMALDG.3D.MULTICAST [UR16], [UR4], UR37, desc[UR30] ;  /* 0x00001e10040073b4 */ /* 0x000fe20008011825 */
[----:B------:R1:W-:Y:S02]  /*2210*/  UTMALDG.3D.MULTICAST [UR8], [UR4], UR37, desc[UR30] ;  /* 0x00001e08040073b4 */ /* 0x0003e40008011825 */
[----:B-1----:R-:W-:Y:S01]  /*2220*/  UMOV UR4, UR21 ;  /* 0x0000001500047c82 */ /* 0x002fe20008000000 */
[----:B---3--:R-:W-:Y:S05]  /*2230*/  BRA.U UP0, `(.L_x_39) ;  /* 0xfffffffd001c7547 */ /* 0x008fea000b83ffff */
.L_x_33:
[C---:B------:R-:W-:Y:S01]  /*2240*/  LEA R3, R11.reuse, UR13, 0x3 ;  /* 0x0000000d0b037c11 */ /* 0x040fe2000f8e18ff */
[----:B------:R-:W-:Y:S01]  /*2250*/  NOP ;  /* 0x0000000000007918 */ /* 0x000fe20000000000 */
[----:B-1----:R-:W-:Y:S02]  /*2260*/  SHF.L.U32 R0, R10, 0x1f, RZ ;  /* 0x0000001f0a007819 */ /* 0x002fe400000006ff */
[----:B------:R-:W-:Y:S02]  /*2270*/  LEA R5, R11, UR13, 0x4 ;  /* 0x0000000d0b057c11 */ /* 0x000fe4000f8e20ff */
[----:B--2-4-:R-:W1:Y:S02]  /*2280*/  SYNCS.PHASECHK.TRANS64.TRYWAIT P0, [R3+URZ+0xf0], R0 ;  /* 0x0000f000030075a7 */ /* 0x014e6400080011ff */
[----:B-1----:R-:W-:Y:S05]  /*2290*/  @!P0 BRA `(.L_x_40) ;  /* 0x0000004800888947 */ /* 0x002fea0003800000 */
.L_x_116:
[----:B------:R-:W2:Y:S01]  /*22a0*/  LDS.128 R4, [R5+0x180] ;  /* 0x0001800005047984 */ /* 0x000ea20000000c00 */
[----:B------:R-:W-:Y:S01]  /*22b0*/  UISETP.GE.AND UP0, UPT, UR41, 0x1, UPT ;  /* 0x000000012900788c */ /* 0x000fe2000bf06270 */
[----:B------:R-:W-:Y:S01]  /*22c0*/  @!PT LDS RZ, [RZ] ;  /* 0x00000000fffff984 */ /* 0x000fe20000000800 */
[----:B------:R-:W-:Y:S01]  /*22d0*/  @!PT LDS RZ, [RZ] ;  /* 0x00000000fffff984 */ /* 0x000fe20000000800 */
[----:B------:R-:W-:Y:S01]  /*22e0*/  @!PT LDS RZ, [RZ] ;  /* 0x00000000fffff984 */ /* 0x000fe20000000800 */
[----:B------:R-:W-:Y:S01]  /*22f0*/  @!PT LDS RZ, [RZ] ;  /* 0x00000000fffff984 */ /* 0x000fe20000000800 */
[----:B------:R3:W-:Y:S06]  /*2300*/  MEMBAR.ALL.CTA ;  /* 0x0000000000007992 */ /* 0x0007ec0000008000 */
[----:B---3--:R-:W3:Y:S01]  /*2310*/  FENCE.VIEW.ASYNC.S ;  /* 0x00000000000073c6 */ /* 0x008ee20000000000 */
[----:B--2---:R-:W-:-:S13]  /*2320*/  LOP3.LUT P0, RZ, R6, 0x1, RZ, 0xc0, !PT ;  /* 0x0000000106ff7812 */ /* 0x004fda000780c0ff */
[----:B---3--:R-:W-:Y:S01]  /*2330*/  VOTEU.ANY UP1, P0 ;  /* 0x0000000000ff7886 */ /* 0x008fe20000020100 */
[----:B------:R-:W-:-:S13]  /*2340*/  PLOP3.LUT P0, PT, PT, PT, UP1, 0x80, 0x8 ;  /* 0x000000000008781c */ /* 0x000fda0003f0f018 */
[----:B-1----:R-:W-:Y:S02]  /*2350*/  @P0 LOP3.LUT R0, R5, 0xffff, RZ, 0xc0, !PT ;  /* 0x0000ffff05000812 */ /* 0x002fe400078ec0ff */
[----:B------:R-:W-:Y:S02]  /*2360*/  @P0 MOV R2, R4 ;  /* 0x0000000400020202 */ /* 0x000fe40000000f00 */
[----:B------:R-:W-:Y:S01]  /*2370*/  @P0 R2UR UR5, R0 ;  /* 0x00000000000502ca */ /* 0x000fe200000e0000 */
[----:B------:R-:W-:Y:S01]  /*2380*/  VIADD R0, R3, 0x100 ;  /* 0x0000010003007836 */ /* 0x000fe20000000000 */
[----:B------:R-:W-:Y:S02]  /*2390*/  @P0 SHF.R.U32.HI R4, RZ, 0x10, R5 ;  /* 0x00000010ff040819 */ /* 0x000fe40000011605 */
[----:B------:R-:W-:Y:S02]  /*23a0*/  @P0 R2UR UR6, R2 ;  /* 0x00000000020602ca */ /* 0x000fe400000e0000 */
[----:B------:R-:W-:-:S02]  /*23b0*/  PRMT R0, RZ, 0x654, R0 ;  /* 0x00000654ff007816 */ /* 0x000fc40000000000 */
[----:B------:R-:W-:Y:S02]  /*23c0*/  @P0 R2UR UR4, R4 ;  /* 0x00000000040402ca */ /* 0x000fe400000e0000 */
[----:B------:R1:W-:Y:S03]  /*23d0*/  SYNCS.ARRIVE.TRANS64.RED.A1T0 RZ, [R0+URZ], RZ ;  /* 0x000000ff00ff79a7 */ /* 0x0003e600081004ff */
[----:B------:R-:W-:-:S04]  /*23e0*/  @UP1 UMOV UR40, UR5 ;  /* 0x0000000500281c82 */ /* 0x000fc80008000000 */
[----:B------:R-:W-:-:S04]  /*23f0*/  @UP1 UMOV UR42, UR6 ;  /* 0x00000006002a1c82 */ /* 0x000fc80008000000 */
[----:B------:R-:W-:Y:S01]  /*2400*/  @UP1 UMOV UR36, UR4 ;  /* 0x0000000400241c82 */ /* 0x000fe20008000000 */
[----:B------:R-:W-:Y:S05]  /*2410*/  BRA.U !UP0, `(.L_x_41) ;  /* 0x0000000108d47547 */ /* 0x000fea000b800000 */
[----:B------:R-:W2:Y:S01]  /*2420*/  LDCU.128 UR16, c[0x0][0xb10] ;  /* 0x00016200ff1077ac */ /* 0x000ea20008000c00 */
[----:B------:R-:W3:Y:S01]  /*2430*/  LDCU UR12, c[0x0][0xb20] ;  /* 0x00016400ff0c77ac */ /* 0x000ee20008000800 */
[----:B------:R-:W4:Y:S01]  /*2440*/  LDCU UR20, c[0x0][0xb0c] ;  /* 0x00016180ff1477ac */ /* 0x000f220008000800 */
[----:B------:R-:W1:Y:S01]  /*2450*/  LDCU.64 UR8, c[0x0][0xb28] ;  /* 0x00016500ff0877ac */ /* 0x000e620008000a00 */
[----:B------:R-:W-:Y:S02]  /*2460*/  UISETP.NE.AND UP3, UPT, UR41, 0x1, UPT ;  /* 0x000000012900788c */ /* 0x000fe4000bf65270 */
[----:B--2---:R-:W-:Y:S02]  /*2470*/  UIMAD.WIDE.U32 UR6, UR43, UR19, URZ ;  /* 0x000000132b0672a5 */ /* 0x004fe4000f8e00ff */
[----:B------:R-:W-:Y:S02]  /*2480*/  UIMAD.WIDE.U32 UR4, UR44, UR16, URZ ;  /* 0x000000102c0472a5 */ /* 0x000fe4000f8e00ff */
[----:B------:R-:W-:-:S02]  /*2490*/  UISETP.NE.AND UP0, UPT, UR18, 0x1, UPT ;  /* 0x000000011200788c */ /* 0x000fc4000bf05270 */
[----:B------:R-:W-:Y:S01]  /*24a0*/  UIMAD.WIDE.U32 UR24, UR40, UR19, URZ ;  /* 0x00000013281872a5 */ /* 0x000fe2000f8e00ff */
[----:B------:R-:W-:Y:S02]  /*24b0*/  UMOV UR6, UR7 ;  /* 0x0000000700067c82 */ /* 0x000fe40008000000 */
[----:B------:R-:W-:Y:S01]  /*24c0*/  UMOV UR4, UR5 ;  /* 0x0000000500047c82 */ /* 0x000fe20008000000 */
[----:B---3--:R-:W-:Y:S02]  /*24d0*/  USHF.R.U32.HI UR6, URZ, UR12, UR6 ;  /* 0x0000000cff067299 */ /* 0x008fe40008011606 */
[----:B----4-:R-:W-:Y:S02]  /*24e0*/  UISETP.NE.AND UP2, UPT, UR20, 0x1, UPT ;  /* 0x000000011400788c */ /* 0x010fe4000bf45270 */
[----:B------:R-:W-:Y:S02]  /*24f0*/  USHF.R.U32.HI UR4, URZ, UR17, UR4 ;  /* 0x00000011ff047299 */ /* 0x000fe40008011604 */
[----:B------:R-:W-:-:S02]  /*2500*/  USEL UR5, UR43, UR6, !UP0 ;  /* 0x000000062b057287 */ /* 0x000fc4000c000000 */
[----:B------:R-:W-:Y:S02]  /*2510*/  USEL UR6, UR44, UR4, !UP2 ;  /* 0x000000042c067287 */ /* 0x000fe4000d000000 */
[----:B-1----:R-:W-:Y:S01]  /*2520*/  UIMAD.WIDE.U32 UR10, UR5, UR8, URZ ;  /* 0x00000008050a72a5 */ /* 0x002fe2000f8e00ff */
[----:B------:R-:W-:Y:S01]  /*2530*/  UMOV UR4, UR25 ;  /* 0x0000001900047c82 */ /* 0x000fe20008000000 */
[----:B------:R-:W-:Y:S02]  /*2540*/  UIMAD.WIDE.U32 UR14, UR42, UR16, URZ ;  /* 0x000000102a0e72a5 */ /* 0x000fe4000f8e00ff */
[----:B------:R-:W-:-:S03]  /*2550*/  UIMAD.WIDE.U32 UR24, UR6, UR8, URZ ;  /* 0x00000008061872a5 */ /* 0x000fc6000f8e00ff */
[----:B------:R-:W-:Y:S01]  /*2560*/  UMOV UR10, UR11 ;  /* 0x0000000b000a7c82 */ /* 0x000fe20008000000 */
[----:B------:R-:W-:Y:S02]  /*2570*/  USHF.R.U32.HI UR4, URZ, UR12, UR4 ;  /* 0x0000000cff047299 */ /* 0x000fe40008011604 */
[----:B------:R-:W-:Y:S01]  /*2580*/  @UP3 USHF.R.U32.HI UR5, URZ, UR9, UR10 ;  /* 0x00000009ff053299 */ /* 0x000fe2000801160a */
[----:B------:R-:W-:Y:S01]  /*2590*/  UMOV UR14, UR15 ;  /* 0x0000000f000e7c82 */ /* 0x000fe20008000000 */
[----:B------:R-:W-:Y:S01]  /*25a0*/  UMOV UR24, UR25 ;  /* 0x0000001900187c82 */ /* 0x000fe20008000000 */
[----:B------:R-:W-:Y:S02]  /*25b0*/  USHF.R.U32.HI UR17, URZ, UR17, UR14 ;  /* 0x00000011ff117299 */ /* 0x000fe4000801160e */
[----:B------:R-:W-:Y:S02]  /*25c0*/  USEL UR4, UR40, UR4, !UP0 ;  /* 0x0000000428047287 */ /* 0x000fe4000c000000 */
[----:B------:R-:W-:-:S02]  /*25d0*/  @UP3 USHF.R.U32.HI UR6, URZ, UR9, UR24 ;  /* 0x00000009ff063299 */ /* 0x000fc40008011618 */
[----:B------:R-:W-:Y:S02]  /*25e0*/  UIMAD UR7, UR41, UR5, URZ ;  /* 0x00000005290772a4 */ /* 0x000fe4000f8e02ff */
[----:B------:R-:W-:Y:S02]  /*25f0*/  USEL UR5, UR42, UR17, !UP2 ;  /* 0x000000112a057287 */ /* 0x000fe4000d000000 */
[----:B------:R-:W-:Y:S02]  /*2600*/  UIMAD UR10, UR41, UR6, URZ ;  /* 0x00000006290a72a4 */ /* 0x000fe4000f8e02ff */
[----:B------:R-:W-:Y:S02]  /*2610*/  UISETP.GE.AND UP0, UPT, UR4, UR7, UPT ;  /* 0x000000070400728c */ /* 0x000fe4000bf06270 */
[----:B------:R-:W-:Y:S02]  /*2620*/  UIMAD.WIDE.U32 UR14, UR4, UR8, URZ ;  /* 0x00000008040e72a5 */ /* 0x000fe4000f8e00ff */
[----:B------:R-:W-:-:S02]  /*2630*/  UISETP.GE.OR UP0, UPT, UR5, UR10, UP0 ;  /* 0x0000000a0500728c */ /* 0x000fc40008706670 */
[----:B------:R-:W-:Y:S02]  /*2640*/  UIMAD.WIDE.U32 UR10, UR5, UR8, URZ ;  /* 0x00000008050a72a5 */ /* 0x000fe4000f8e00ff */
[----:B------:R-:W-:Y:S01]  /*2650*/  UIADD3 UR12, UPT, UPT, -UR4, URZ, URZ ;  /* 0x000000ff040c7290 */ /* 0x000fe2000fffe1ff */
[----:B------:R-:W-:Y:S01]  /*2660*/  UMOV UR8, UR15 ;  /* 0x0000000f00087c82 */ /* 0x000fe20008000000 */
[----:B------:R-:W-:Y:S02]  /*2670*/  UIADD3 UR10, UPT, UPT, -UR5, URZ, URZ ;  /* 0x000000ff050a7290 */ /* 0x000fe4000fffe1ff */
[----:B------:R-:W-:-:S03]  /*2680*/  USHF.R.U32.HI UR8, URZ, UR9, UR8 ;  /* 0x00000009ff087299 */ /* 0x000fc60008011608 */
[----:B------:R-:W-:Y:S01]  /*2690*/  @!UP0 UMOV UR7, UR11 ;  /* 0x0000000b00078c82 */ /* 0x000fe20008000000 */
[----:B------:R-:W-:Y:S02]  /*26a0*/  UIMAD UR12, UR18, UR12, UR40 ;  /* 0x0000000c120c72a4 */ /* 0x000fe4000f8e0228 */
[----:B------:R-:W-:Y:S02]  /*26b0*/  USEL UR8, UR4, UR8, !UP3 ;  /* 0x0000000804087287 */ /* 0x000fe4000d800000 */
[----:B------:R-:W-:Y:S02]  /*26c0*/  @!UP0 USHF.R.U32.HI UR7, URZ, UR9, UR7 ;  /* 0x00000009ff078299 */ /* 0x000fe40008011607 */
[----:B------:R-:W-:Y:S02]  /*26d0*/  UIADD3 UR9, UPT, UPT, -UR8, URZ, URZ ;  /* 0x000000ff08097290 */ /* 0x000fe4000fffe1ff */
[----:B------:R-:W-:Y:S02]  /*26e0*/  @!UP0 USEL UR7, UR5, UR7, !UP3 ;  /* 0x0000000705078287 */ /* 0x000fe4000d800000 */
[----:B------:R-:W-:-:S02]  /*26f0*/  UIMAD UR9, UR41, UR9, UR4 ;  /* 0x00000009290972a4 */ /* 0x000fc4000f8e0204 */
[----:B------:R-:W-:Y:S02]  /*2700*/  @!UP0 UIADD3 UR8, UPT, UPT, UR8, -UR7, URZ ;  /* 0x8000000708088290 */ /* 0x000fe4000fffe0ff */
[----:B------:R-:W-:Y:S02]  /*2710*/  @!UP0 UIMAD UR7, UR9, UR6, UR7 ;  /* 0x00000006090782a4 */ /* 0x000fe4000f8e0207 */
[----:B------:R-:W-:Y:S02]  /*2720*/  @!UP0 UIMAD UR4, UR41, UR8, UR5 ;  /* 0x00000008290482a4 */ /* 0x000fe4000f8e0205 */
[----:B------:R-:W-:Y:S02]  /*2730*/  UIMAD UR6, UR20, UR10, UR42 ;  /* 0x0000000a140672a4 */ /* 0x000fe4000f8e022a */
[----:B------:R-:W-:Y:S01]  /*2740*/  UIMAD UR40, UR4, UR18, UR12 ;  /* 0x00000012042872a4 */ /* 0x000fe2000f8e020c */
[----:B------:R-:W-:Y:S02]  /*2750*/  @!UP0 UMOV UR5, UR7 ;  /* 0x0000000700058c82 */ /* 0x000fe40008000000 */
[----:B------:R-:W-:-:S12]  /*2760*/  UIMAD UR42, UR5, UR20, UR6 ;  /* 0x00000014052a72a4 */ /* 0x000fd8000f8e0206 */
.L_x_41:
[----:B------:R-:W2:Y:S02]  /*2770*/  LDCU UR4, c[0x0][0xb30] ;  /* 0x00016600ff0477ac */ /* 0x000ea40008000800 */
[----:B--2---:R-:W-:-:S09]  /*2780*/  UISETP.NE.AND UP0, UPT, UR4, 0x1, UPT ;  /* 0x000000010400788c */ /* 0x004fd2000bf05270 */
[----:B------:R-:W-:Y:S05]  /*2790*/  BRA.U UP0, `(.L_x_42) ;  /* 0x0000000100447547 */ /* 0x000fea000b800000 */
[----:B------:R-:W2:Y:S01]  /*27a0*/  LDCU.128 UR8, c[0x0][0xb10] ;  /* 0x00016200ff0877ac */ /* 0x000ea20008000c00 */
[----:B------:R-:W3:Y:S01]  /*27b0*/  LDCU UR12, c[0x0][0xb0c] ;  /* 0x00016180ff0c77ac */ /* 0x000ee20008000800 */
[----:B------:R-:W4:Y:S01]  /*27c0*/  LDCU UR14, c[0x0][0xb20] ;  /* 0x00016400ff0e77ac */ /* 0x000f220008000800 */
[----:B--2---:R-:W-:Y:S02]  /*27d0*/  UIMAD.WIDE.U32 UR6, UR42, UR8, URZ ;  /* 0x000000082a0672a5 */ /* 0x004fe4000f8e00ff */
[----:B------:R-:W-:Y:S02]  /*27e0*/  UIMAD.WIDE.U32 UR4, UR40, UR11, URZ ;  /* 0x0000000b280472a5 */ /* 0x000fe4000f8e00ff */
[----:B---3--:R-:W-:Y:S02]  /*27f0*/  UISETP.NE.AND UP2, UPT, UR12, 0x1, UPT ;  /* 0x000000010c00788c */ /* 0x008fe4000bf45270 */
[----:B------:R-:W-:Y:S01]  /*2800*/  UISETP.NE.AND UP0, UPT, UR10, 0x1, UPT ;  /* 0x000000010a00788c */ /* 0x000fe2000bf05270 */
[----:B------:R-:W-:-:S02]  /*2810*/  UMOV UR6, UR7 ;  /* 0x0000000700067c82 */ /* 0x000fc40008000000 */
[----:B------:R-:W-:Y:S01]  /*2820*/  UMOV UR4, UR5 ;  /* 0x0000000500047c82 */ /* 0x000fe20008000000 */
[----:B------:R-:W-:Y:S02]  /*2830*/  USHF.R.U32.HI UR9, URZ, UR9, UR6 ;  /* 0x00000009ff097299 */ /* 0x000fe40008011606 */
[----:B----4-:R-:W-:Y:S02]  /*2840*/  USHF.R.U32.HI UR4, URZ, UR14, UR4 ;  /* 0x0000000eff047299 */ /* 0x010fe40008011604 */
[----:B------:R-:W-:Y:S02]  /*2850*/  USEL UR5, UR42, UR9, !UP2 ;  /* 0x000000092a057287 */ /* 0x000fe4000d000000 */
[----:B------:R-:W-:-:S04]  /*2860*/  USEL UR4, UR40, UR4, !UP0 ;  /* 0x0000000428047287 */ /* 0x000fc8000c000000 */
[----:B------:R-:W-:Y:S02]  /*2870*/  UIADD3 UR6, UPT, UPT, UR5, -UR4, URZ ;  /* 0x8000000405067290 */ /* 0x000fe4000fffe0ff */
[----:B------:R-:W-:Y:S02]  /*2880*/  UIADD3 UR4, UPT, UPT, -UR5, UR4, URZ ;  /* 0x0000000405047290 */ /* 0x000fe4000fffe1ff */
[----:B------:R-:W-:Y:S02]  /*2890*/  UIMAD UR40, UR6, UR10, UR40 ;  /* 0x0000000a062872a4 */ /* 0x000fe4000f8e0228 */
[----:B------:R-:W-:-:S12]  /*28a0*/  UIMAD UR42, UR4, UR12, UR42 ;  /* 0x0000000c042a72a4 */ /* 0x000fd8000f8e022a */
.L_x_42:
[----:B------:R-:W-:Y:S01]  /*28b0*/  VIADD R11, R11, 0x1 ;  /* 0x000000010b0b7836 */ /* 0x000fe20000000000 */
[----:B------:R-:W-:Y:S02]  /*28c0*/  R2UR UR5, R32 ;  /* 0x00000000200572ca */ /* 0x000fe400000e0000 */
[----:B------:R-:W-:Y:S02]  /*28d0*/  R2UR UR4, R31 ;  /* 0x000000001f0472ca */ /* 0x000fe400000e0000 */
[C---:B------:R-:W-:Y:S02]  /*28e0*/  ISETP.NE.AND P0, PT, R11.reuse, 0x2, PT ;  /* 0x000000020b00780c */ /* 0x040fe40003f05270 */
[----:B------:R-:W-:Y:S02]  /*28f0*/  PLOP3.LUT P1, PT, PT, PT, PT, 0x80, 0x8 ;  /* 0x000000000008781c */ /* 0x000fe40003f2f070 */
[----:B------:R-:W-:Y:S02]  /*2900*/  SEL R3, RZ, 0x1, P0 ;  /* 0x00000001ff037807 */ /* 0x000fe40000000000 */
[----:B------:R-:W-:-:S02]  /*2910*/  SEL R11, R11, RZ, P0 ;  /* 0x000000ff0b0b7207 */ /* 0x000fc40000000000 */
[----:B------:R-:W-:Y:S01]  /*2920*/  LOP3.LUT R10, R10, R3, RZ, 0x3c, !PT ;  /* 0x000000030a0a7212 */ /* 0x000fe200078e3cff */
[----:B------:R-:W-:Y:S02]  /*2930*/  UIADD3 UR51, UPT, UPT, UR42, UR5, URZ ;  /* 0x000000052a337290 */ /* 0x000fe4000fffe0ff */
[----:B------:R-:W-:Y:S01]  /*2940*/  UIADD3 UR50, UPT, UPT, UR40, UR4, URZ ;  /* 0x0000000428327290 */ /* 0x000fe2000fffe0ff */
[----:B------:R-:W-:Y:S11]  /*2950*/  BRA.U UP1, `(.L_x_43) ;  /* 0xffffffed01dc7547 */ /* 0x000ff6000b83ffff */
[----:B------:R-:W-:Y:S01]  /*2960*/  UIADD3 UR13, UPT, UPT, UR13, 0x60, URZ ;  /* 0x000000600d0d7890 */ /* 0x000fe2000fffe0ff */
[----:B------:R-:W-:-:S03]  /*2970*/  SHF.L.U32 R3, R12, 0x1f, RZ ;  /* 0x0000001f0c037819 */ /* 0x000fc600000006ff */
[----:B------:R-:W-:-:S09]  /*2980*/  ULEA UR4, UR21, UR13, 0x3 ;  /* 0x0000000d15047291 */ /* 0x000fd2000f8e18ff */
[----:B------:R-:W2:Y:S02]  /*2990*/  SYNCS.PHASECHK.TRANS64.TRYWAIT P0, [UR4], R3 ;  /* 0x00000003ff0075a7 */ /* 0x000ea40008001104 */
[----:B--2---:R-:W-:Y:S05]  /*29a0*/  @!P0 BRA `(.L_x_44) ;  /* 0x0000004000d88947 */ /* 0x004fea0003800000 */
.L_x_118:
[----:B------:R-:W-:-:S04]  /*29b0*/  UIADD3 UR4, UPT, UPT, UR21, 0x1, URZ ;  /* 0x0000000115047890 */ /* 0x000fc8000fffe0ff */
[----:B------:R-:W-:-:S04]  /*29c0*/  UISETP.NE.AND UP0, UPT, UR4, 0xc, UPT ;  /* 0x0000000c0400788c */ /* 0x000fc8000bf05270 */
[----:B------:R-:W-:Y:S02]  /*29d0*/  USEL UR6, URZ, 0x1, UP0 ;  /* 0x00000001ff067887 */ /* 0x000fe40008000000 */
[----:B------:R-:W-:-:S04]  /*29e0*/  USEL UR4, UR4, URZ, UP0 ;  /* 0x000000ff04047287 */ /* 0x000fc80008000000 */
[----:B------:R-:W-:Y:S01]  /*29f0*/  ULEA UR5, UR4, UR13, 0x3 ;  /* 0x0000000d04057291 */ /* 0x000fe2000f8e18ff */
[----:B------:R-:W-:-:S04]  /*2a00*/  LOP3.LUT R2, R12, UR6, RZ, 0x3c, !PT ;  /* 0x000000060c027c12 */ /* 0x000fc8000f8e3cff */
[----:B-1----:R-:W-:-:S04]  /*2a10*/  SHF.L.U32 R3, R2, 0x1f, RZ ;  /* 0x0000001f02037819 */ /* 0x002fc800000006ff */
[----:B------:R-:W1:Y:S02]  /*2a20*/  SYNCS.PHASECHK.TRANS64.TRYWAIT P0, [UR5], R3 ;  /* 0x00000003ff0075a7 */ /* 0x000e640008001105 */
[----:B-1----:R-:W-:Y:S05]  /*2a30*/  @!P0 BRA `(.L_x_45) ;  /* 0x0000004000cc8947 */ /* 0x002fea0003800000 */
.L_x_120:
        /* <DEDUP_REMOVED lines=9> */
.L_x_122:
        /* <DEDUP_REMOVED lines=9> */
.L_x_124:
        /* <DEDUP_REMOVED lines=9> */
.L_x_126:
        /* <DEDUP_REMOVED lines=9> */
.L_x_128:
        /* <DEDUP_REMOVED lines=9> */
.L_x_130:
        /* <DEDUP_REMOVED lines=9> */
.L_x_132:
        /* <DEDUP_REMOVED lines=9> */
.L_x_134:
        /* <DEDUP_REMOVED lines=9> */
.L_x_136:
        /* <DEDUP_REMOVED lines=9> */
.L_x_138:
[----:B------:R-:W-:-:S04]  /*2f50*/  UIADD3 UR4, UPT, UPT, UR4, 0x1, URZ ;  /* 0x0000000104047890 */ /* 0x000fc8000fffe0ff */
[----:B------:R-:W-:-:S04]  /*2f60*/  UISETP.NE.AND UP0, UPT, UR4, 0xc, UPT ;  /* 0x0000000c0400788c */ /* 0x000fc8000bf05270 */
[----:B------:R-:W-:Y:S02]  /*2f70*/  USEL UR5, URZ, 0x1, UP0 ;  /* 0x00000001ff057887 */ /* 0x000fe40008000000 */
[----:B------:R-:W-:-:S04]  /*2f80*/  USEL UR4, UR4, URZ, UP0 ;  /* 0x000000ff04047287 */ /* 0x000fc80008000000 */
[----:B------:R-:W-:Y:S01]  /*2f90*/  ULEA UR4, UR4, UR13, 0x3 ;  /* 0x0000000d04047291 */ /* 0x000fe2000f8e18ff */
[----:B-1----:R-:W-:-:S04]  /*2fa0*/  LOP3.LUT R3, R2, UR5, RZ, 0x3c, !PT ;  /* 0x0000000502037c12 */ /* 0x002fc8000f8e3cff */
[----:B------:R-:W-:Y:S01]  /*2fb0*/  SHF.L.U32 R3, R3, 0x1f, RZ ;  /* 0x0000001f03037819 */ /* 0x000fe200000006ff */
[----:B------:R-:W-:-:S07]  /*2fc0*/  IMAD.U32 R0, RZ, RZ, UR4 ;  /* 0x00000004ff007e24 */ /* 0x000fce000f8e00ff */
.L_x_55:
[----:B-1----:R1:W2:Y:S02]  /*2fd0*/  SYNCS.PHASECHK.TRANS64.TRYWAIT P0, [R0+URZ], R3 ;  /* 0x00000003000075a7 */ /* 0x0022a400080011ff */
[----:B--2---:R-:W-:Y:S05]  /*2fe0*/  @!P0 NANOSLEEP.SYNCS 0x989680 ;  /* 0x009896800000895d */ /* 0x004fea0003900000 */
[----:B------:R-:W2:Y:S02]  /*2ff0*/  @!P0 SYNCS.PHASECHK.TRANS64 P0, [R0+URZ], R3 ;  /* 0x00000003000085a7 */ /* 0x000ea400080010ff */
[----:B--2---:R-:W-:Y:S05]  /*3000*/  @P0 EXIT ;  /* 0x000000000000094d */ /* 0x004fea0003800000 */
[----:B------:R-:W-:Y:S05]  /*3010*/  BRA `(.L_x_55) ;  /* 0xfffffffc00ec7947 */ /* 0x000fea000383ffff */
.L_x_23:
[----:B------:R-:W-:-:S04]  /*3020*/  UISETP.NE.AND UP0, UPT, UR46, URZ, UPT ;  /* 0x000000ff2e00728c */ /* 0x000fc8000bf05270 */
[----:B------:R-:W-:-:S09]  /*3030*/  UISETP.NE.OR UP0, UPT, UR18, 0x1, UP0 ;  /* 0x000000011200788c */ /* 0x000fd20008705670 */
[----:B------:R-:W-:Y:S05]  /*3040*/  BRA.U UP0, `(.L_x_56) ;  /* 0x0000000500487547 */ /* 0x000fea000b800000 */
[----:B------:R-:W-:Y:S01]  /*3050*/  ISETP.GE.U32.AND P2, PT, R0, 0x2, PT ;  /* 0x000000020000780c */ /* 0x000fe20003f46070 */
[----:B------:R-:W-:Y:S01]  /*3060*/  IMAD.MOV.U32 R12, RZ, RZ, 0x1 ;  /* 0x00000001ff0c7424 */ /* 0x000fe200078e00ff */
[----:B------:R-:W-:Y:S02]  /*3070*/  CS2R R10, SRZ ;  /* 0x00000000000a7805 */ /* 0x000fe4000001ff00 */
[----:B------:R-:W-:Y:S01]  /*3080*/  CS2R R8, SRZ ;  /* 0x0000000000087805 */ /* 0x000fe2000001ff00 */
[----:B------:R-:W-:Y:S01]  /*3090*/  UMOV UR6, 0x400 ;  /* 0x0000040000067882 */ /* 0x000fe20000000000 */
[----:B------:R-:W-:Y:S01]  /*30a0*/  UMOV UR5, URZ ;  /* 0x000000ff00057c82 */ /* 0x000fe20008000000 */
[----:B------:R-:W-:-:S12]  /*30b0*/  ULEA UR6, UR46, UR6, 0x18 ;  /* 0x000000062e067291 */ /* 0x000fd8000f8ec0ff */
.L_x_60:
[----:B------:R-:W-:Y:S02]  /*30c0*/  LEA R2, R8, UR6, 0x3 ;  /* 0x0000000608027c11 */ /* 0x000fe4000f8e18ff */
[----:B------:R-:W-:-:S03]  /*30d0*/  SHF.L.U32 R5, R9, 0x1f, RZ ;  /* 0x0000001f09057819 */ /* 0x000fc600000006ff */
[----:B------:R-:W-:Y:S01]  /*30e0*/  VIADD R4, R2, 0x160 ;  /* 0x0000016002047836 */ /* 0x000fe20000000000 */
[----:B------:R-:W2:Y:S02]  /*30f0*/  SYNCS.PHASECHK.TRANS64.TRYWAIT P0, [R2+URZ+0x150], R5 ;  /* 0x00015005020075a7 */ /* 0x000ea400080011ff */
[----:B--2---:R-:W-:Y:S05]  /*3100*/  @!P0 BRA `(.L_x_57) ;  /* 0x0000004000088947 */ /* 0x004fea0003800000 */
.L_x_139:
[----:B------:R-:W-:Y:S01]  /*3110*/  ULEA UR4, UR5, UR6, 0x3 ;  /* 0x0000000605047291 */ /* 0x000fe2000f8e18ff */
[----:B------:R-:W-:Y:S02]  /*3120*/  PRMT R4, RZ, 0x654, R4 ;  /* 0x00000654ff047816 */ /* 0x000fe40000000004 */
[----:B--2---:R-:W-:Y:S01]  /*3130*/  SHF.L.U32 R5, R12, 0x1f, RZ ;  /* 0x0000001f0c057819 */ /* 0x004fe200000006ff */
[----:B------:R-:W-:Y:S01]  /*3140*/  UIADD3 UR7, UPT, UPT, UR4, 0xf0, URZ ;  /* 0x000000f004077890 */ /* 0x000fe2000fffe0ff */
[----:B------:R2:W-:Y:S05]  /*3150*/  SYNCS.ARRIVE.TRANS64.RED.A1T0 RZ, [R4+URZ], RZ ;  /* 0x000000ff04ff79a7 */ /* 0x0005ea00081004ff */
[----:B------:R-:W-:Y:S01]  /*3160*/  IMAD.U32 R7, RZ, RZ, UR7 ;  /* 0x00000007ff077e24 */ /* 0x000fe2000f8e00ff */
[----:B------:R-:W3:Y:S04]  /*3170*/  SYNCS.PHASECHK.TRANS64.TRYWAIT P0, [UR4+0x100], R5 ;  /* 0x00010005ff0075a7 */ /* 0x000ee80008001104 */
[----:B------:R-:W-:Y:S01]  /*3180*/  PRMT R6, R0, 0x654, R7 ;  /* 0x0000065400067816 */ /* 0x000fe20000000007 */
[----:B--2---:R-:W-:Y:S01]  /*3190*/  @!P2 IMAD.MOV.U32 R4, RZ, RZ, 0x10 ;  /* 0x00000010ff04a424 */ /* 0x004fe200078e00ff */
[----:B---3--:R-:W-:Y:S06]  /*31a0*/  @!P0 BRA `(.L_x_58) ;  /* 0x0000003c00f48947 */ /* 0x008fec0003800000 */
.L_x_141:
[----:B------:R-:W-:Y:S01]  /*31b0*/  ULEA UR8, UR5, UR6, 0x4 ;  /* 0x0000000605087291 */ /* 0x000fe2000f8e20ff */
[----:B------:R-:W-:Y:S01]  /*31c0*/  SEL R3, R6, R3, !P2 ;  /* 0x0000000306037207 */ /* 0x000fe20005000000 */
[----:B------:R-:W-:Y:S01]  /*31d0*/  UIADD3 UR9, UPT, UPT, UR4, 0xf0, URZ ;  /* 0x000000f004097890 */ /* 0x000fe2000fffe0ff */
[----:B--2---:R-:W-:Y:S01]  /*31e0*/  LEA R2, R11, UR6, 0x3 ;  /* 0x000000060b027c11 */ /* 0x004fe2000f8e18ff */
[----:B------:R-:W-:Y:S01]  /*31f0*/  UIADD3 UR8, UPT, UPT, UR8, 0x180, URZ ;  /* 0x0000018008087890 */ /* 0x000fe2000fffe0ff */
[----:B------:R-:W-:Y:S01]  /*3200*/  SHF.L.U32 R5, R10, 0x1f, RZ ;  /* 0x0000001f0a057819 */ /* 0x000fe200000006ff */
[----:B------:R2:W-:Y:S01]  /*3210*/  @!P2 SYNCS.ARRIVE.TRANS64.RED RZ, [R3+URZ], R4 ;  /* 0x0000000403ffa9a7 */ /* 0x0005e200080004ff */
[----:B------:R-:W-:Y:S01]  /*3220*/  UIADD3 UR4, UPT, UPT, UR5, 0x1, URZ ;  /* 0x0000000105047890 */ /* 0x000fe2000fffe0ff */
[----:B------:R-:W-:-:S03]  /*3230*/  VIADD R8, R8, 0x1 ;  /* 0x0000000108087836 */ /* 0x000fc60000000000 */
[----:B------:R-:W-:Y:S02]  /*3240*/  UISETP.NE.AND UP0, UPT, UR4, 0x2, UPT ;  /* 0x000000020400788c */ /* 0x000fe4000bf05270 */
[----:B------:R-:W-:Y:S06]  /*3250*/  UGETNEXTWORKID.BROADCAST [UR8], [UR9] ;  /* 0x00000000080073ca */ /* 0x000fec0008000100 */
[----:B------:R-:W-:Y:S01]  /*3260*/  USEL UR7, URZ, 0x1, UP0 ;  /* 0x00000001ff077887 */ /* 0x000fe20008000000 */
[----:B------:R-:W-:Y:S01]  /*3270*/  ISETP.NE.AND P0, PT, R8, 0x2, PT ;  /* 0x000000020800780c */ /* 0x000fe20003f05270 */
[----:B------:R-:W-:Y:S01]  /*3280*/  USEL UR5, UR4, URZ, UP0 ;  /* 0x000000ff04057287 */ /* 0x000fe20008000000 */
[----:B------:R-:W3:Y:S03]  /*3290*/  SYNCS.PHASECHK.TRANS64.TRYWAIT P1, [R2+URZ+0xf0], R5 ;  /* 0x0000f005020075a7 */ /* 0x000ee600080211ff */
[----:B------:R-:W-:Y:S01]  /*32a0*/  LOP3.LUT R12, R12, UR7, RZ, 0x3c, !PT ;  /* 0x000000070c0c7c12 */ /* 0x000fe2000f8e3cff */
[----:B--23--:R-:W-:Y:S07]  /*32b0*/  @!P1 BRA `(.L_x_59) ;  /* 0x0000003c00c89947 */ /* 0x00cfee0003800000 */
.L_x_142:
[C---:B------:R-:W-:Y:S01]  /*32c0*/  LEA R4, R11.reuse, UR6, 0x4 ;  /* 0x000000060b047c11 */ /* 0x040fe2000f8e20ff */
[----:B--2---:R-:W-:Y:S01]  /*32d0*/  VIADD R2, R2, 0x100 ;  /* 0x0000010002027836 */ /* 0x004fe20000000000 */
[----:B------:R-:W-:Y:S01]  /*32e0*/  SEL R8, R8, RZ, P0 ;  /* 0x000000ff08087207 */ /* 0x000fe20000000000 */
[----:B------:R-:W-:-:S03]  /*32f0*/  VIADD R11, R11, 0x1 ;  /* 0x000000010b0b7836 */ /* 0x000fc60000000000 */
[----:B------:R-:W2:Y:S01]  /*3300*/  LDS.128 R4, [R4+0x180] ;  /* 0x0001800004047984 */ /* 0x000ea20000000c00 */
[----:B------:R-:W-:Y:S02]  /*3310*/  PRMT R2, RZ, 0x654, R2 ;  /* 0x00000654ff027816 */ /* 0x000fe40000000002 */
[C---:B------:R-:W-:Y:S01]  /*3320*/  ISETP.NE.AND P1, PT, R11.reuse, 0x2, PT ;  /* 0x000000020b00780c */ /* 0x040fe20003f25270 */
[----:B------:R-:W-:Y:S01]  /*3330*/  @!PT LDS RZ, [RZ] ;  /* 0x00000000fffff984 */ /* 0x000fe20000000800 */
[----:B------:R-:W-:Y:S01]  /*3340*/  @!PT LDS RZ, [RZ] ;  /* 0x00000000fffff984 */ /* 0x000fe20000000800 */
[----:B------:R-:W-:Y:S01]  /*3350*/  @!PT LDS RZ, [RZ] ;  /* 0x00000000fffff984 */ /* 0x000fe20000000800 */
[----:B------:R-:W-:Y:S01]  /*3360*/  @!PT LDS RZ, [RZ] ;  /* 0x00000000fffff984 */ /* 0x000fe20000000800 */
[----:B------:R3:W-:Y:S06]  /*3370*/  MEMBAR.ALL.CTA ;  /* 0x0000000000007992 */ /* 0x0007ec0000008000 */
[----:B---3--:R-:W3:Y:S01]  /*3380*/  FENCE.VIEW.ASYNC.S ;  /* 0x00000000000073c6 */ /* 0x008ee20000000000 */
[----:B------:R-:W-:Y:S01]  /*3390*/  SEL R11, R11, RZ, P1 ;  /* 0x000000ff0b0b7207 */ /* 0x000fe20000800000 */
[----:B---3--:R3:W-:Y:S01]  /*33a0*/  SYNCS.ARRIVE.TRANS64.RED.A1T0 RZ, [R2+URZ], RZ ;  /* 0x000000ff02ff79a7 */ /* 0x0087e200081004ff */
[----:B--2---:R-:W-:-:S02]  /*33b0*/  LOP3.LUT P3, RZ, R6, 0x1, RZ, 0xc0, !PT ;  /* 0x0000000106ff7812 */ /* 0x004fc4000786c0ff */
[----:B------:R-:W-:-:S04]  /*33c0*/  SEL R5, RZ, 0x1, P1 ;  /* 0x00000001ff057807 */ /* 0x000fc80000800000 */
[----:B------:R-:W-:Y:S02]  /*33d0*/  LOP3.LUT R10, R10, R5, RZ, 0x3c, !PT ;  /* 0x000000050a0a7212 */ /* 0x000fe400078e3cff */
[----:B---3--:R-:W-:-:S04]  /*33e0*/  SEL R2, RZ, 0x1, P0 ;  /* 0x00000001ff027807 */ /* 0x008fc80000000000 */
[----:B------:R-:W-:Y:S01]  /*33f0*/  LOP3.LUT R9, R9, R2, RZ, 0x3c, !PT ;  /* 0x0000000209097212 */ /* 0x000fe200078e3cff */
[----:B------:R-:W-:Y:S06]  /*3400*/  @P3 BRA `(.L_x_60) ;  /* 0xfffffffc002c3947 */ /* 0x000fec000383ffff */
[----:B------:R-:W-:Y:S01]  /*3410*/  ULEA UR4, UR5, UR6, 0x3 ;  /* 0x0000000605047291 */ /* 0x000fe2000f8e18ff */
[----:B------:R-:W-:-:S08]  /*3420*/  SHF.L.U32 R3, R12, 0x1f, RZ ;  /* 0x0000001f0c037819 */ /* 0x000fd000000006ff */
[----:B------:R-:W2:Y:S02]  /*3430*/  SYNCS.PHASECHK.TRANS64 P0, [UR4+0x100], R3 ;  /* 0x00010003ff0075a7 */ /* 0x000ea40008001004 */
[----:B--2---:R-:W-:Y:S05]  /*3440*/  @P0 BRA `(.L_x_61) ;  /* 0x0000000000080947 */ /* 0x004fea0003800000 */
[----:B------:R-:W2:Y:S02]  /*3450*/  SYNCS.PHASECHK.TRANS64.TRYWAIT P0, [UR4+0x100], R3 ;  /* 0x00010003ff0075a7 */ /* 0x000ea40008001104 */
[----:B--2---:R-:W-:Y:S05]  /*3460*/  @!P0 BRA `(.L_x_62) ;  /* 0x0000003c00708947 */ /* 0x004fea0003800000 */
.L_x_61:
[----:B------:R-:W-:-:S04]  /*3470*/  UIADD3 UR7, UPT, UPT, UR5, 0x1, URZ ;  /* 0x0000000105077890 */ /* 0x000fc8000fffe0ff */
[----:B------:R-:W-:-:S04]  /*3480*/  UISETP.NE.AND UP0, UPT, UR7, 0x2, UPT ;  /* 0x000000020700788c */ /* 0x000fc8000bf05270 */
[----:B------:R-:W-:Y:S02]  /*3490*/  USEL UR8, URZ, 0x1, UP0 ;  /* 0x00000001ff087887 */ /* 0x000fe40008000000 */
[----:B------:R-:W-:-:S04]  /*34a0*/  USEL UR7, UR7, URZ, UP0 ;  /* 0x000000ff07077287 */ /* 0x000fc80008000000 */
[----:B------:R-:W-:Y:S01]  /*34b0*/  ULEA UR7, UR7, UR6, 0x3 ;  /* 0x0000000607077291 */ /* 0x000fe2000f8e18ff */
[----:B--2---:R-:W-:-:S04]  /*34c0*/  LOP3.LUT R3, R12, UR8, RZ, 0x3c, !PT ;  /* 0x000000080c037c12 */ /* 0x004fc8000f8e3cff */
[----:B------:R-:W-:-:S04]  /*34d0*/  SHF.L.U32 R0, R3, 0x1f, RZ ;  /* 0x0000001f03007819 */ /* 0x000fc800000006ff */
[----:B------:R-:W2:Y:S02]  /*34e0*/  SYNCS.PHASECHK.TRANS64 P0, [UR7+0x100], R0 ;  /* 0x00010000ff0075a7 */ /* 0x000ea40008001007 */
[----:B-12---:R-:W-:Y:S05]  /*34f0*/  @P0 EXIT ;  /* 0x000000000000094d */ /* 0x006fea0003800000 */
[----:B------:R-:W-:Y:S02]  /*3500*/  SHF.L.U32 R3, R3, 0x1f, RZ ;  /* 0x0000001f03037819 */ /* 0x000fe400000006ff */
[----:B------:R-:W-:-:S07]  /*3510*/  MOV R0, UR7 ;  /* 0x0000000700007c02 */ /* 0x000fce0008000f00 */
.L_x_63:
[----:B-1----:R1:W2:Y:S02]  /*3520*/  SYNCS.PHASECHK.TRANS64.TRYWAIT P0, [R0+URZ+0x100], R3 ;  /* 0x00010003000075a7 */ /* 0x0022a400080011ff */
[----:B--2---:R-:W-:Y:S05]  /*3530*/  @!P0 NANOSLEEP.SYNCS 0x989680 ;  /* 0x009896800000895d */ /* 0x004fea0003900000 */
[----:B------:R-:W2:Y:S02]  /*3540*/  @!P0 SYNCS.PHASECHK.TRANS64 P0, [R0+URZ+0x100], R3 ;  /* 0x00010003000085a7 */ /* 0x000ea400080010ff */
[----:B--2---:R-:W-:Y:S05]  /*3550*/  @P0 EXIT ;  /* 0x000000000000094d */ /* 0x004fea0003800000 */
[----:B------:R-:W-:Y:S05]  /*3560*/  BRA `(.L_x_63) ;  /* 0xfffffffc00ec7947 */ /* 0x000fea000383ffff */
.L_x_56:
[----:B------:R-:W-:Y:S05]  /*3570*/  BRA.U UP5, `(.L_x_64) ;  /* 0x0000001105447547 */ /* 0x000fea000b800000 */
[----:B------:R-:W-:Y:S01]  /*3580*/  UMOV UR4, 0x40 ;  /* 0x0000004000047882 */ /* 0x000fe20000000000 */
[----:B------:R-:W-:Y:S01]  /*3590*/  NOP ;  /* 0x0000000000007918 */ /* 0x000fe20000000000 */
[----:B------:R-:W-:Y:S01]  /*35a0*/  ULEA UR5, UR46, UR4, 0x18 ;  /* 0x000000042e057291 */ /* 0x000fe2000f8ec0ff */
[----:B------:R-:W-:Y:S02]  /*35b0*/  UMOV UR6, 0x400 ;  /* 0x0000040000067882 */ /* 0x000fe40000000000 */
[----:B------:R-:W-:-:S06]  /*35c0*/  ULEA UR6, UR46, UR6, 0x18 ;  /* 0x000000062e067291 */ /* 0x000fcc000f8ec0ff */
[----:B------:R-:W2:Y:S02]  /*35d0*/  LDS.U8 R0, [UR5+0x1c] ;  /* 0x00001c05ff007984 */ /* 0x000ea40008000000 */
[----:B--2---:R-:W-:-:S13]  /*35e0*/  ISETP.NE.AND P0, PT, R0, RZ, PT ;  /* 0x000000ff0000720c */ /* 0x004fda0003f05270 */
[----:B------:R-:W-:Y:S05]  /*35f0*/  @P0 BRA `(.L_x_65) ;  /* 0x0000000000580947 */ /* 0x000fea0003800000 */
[----:B------:R-:W-:-:S13]  /*3600*/  ELECT P0, URZ, PT ;  /* 0x0000000000ff782f */ /* 0x000fda0003800000 */
[----:B------:R-:W-:Y:S05]  /*3610*/  @!P0 BRA `(.L_x_66) ;  /* 0x0000000000608947 */ /* 0x000fea0003800000 */
[----:B------:R-:W-:Y:S01]  /*3620*/  UMOV UR4, 0x10 ;  /* 0x0000001000047882 */ /* 0x000fe20000000000 */
[----:B------:R-:W-:Y:S01]  /*3630*/  HFMA2 R0, -RZ, RZ, 0, 5.9604644775390625e-08 ;  /* 0x00000001ff007431 */ /* 0x000fe200000001ff */
[----:B------:R-:W-:-:S03]  /*3640*/  MOV R3, 0xffff ;  /* 0x0000ffff00037802 */ /* 0x000fc60000000f00 */
[----:B------:R-:W-:Y:S04]  /*3650*/  DEPBAR.LE SB2, 0x36 ;  /* 0x0000ad800000791a */ /* 0x000fe80000000000 */
[----:B------:R-:W2:Y:S02]  /*3660*/  UTCATOMSWS.FIND_AND_SET.ALIGN UP0, UR4, UR4 ;  /* 0x00000004000475e3 */ /* 0x000ea40008000800 */
[----:B--2---:R-:W-:Y:S01]  /*3670*/  MOV R4, UR4 ;  /* 0x0000000400047c02 */ /* 0x004fe20008000f00 */
[----:B------:R-:W-:Y:S06]  /*3680*/  BRA.U UP0, `(.L_x_67) ;  /* 0x0000000100187547 */ /* 0x000fec000b800000 */
.L_x_68:
[----:B------:R-:W-:Y:S05]  /*3690*/  NANOSLEEP 0x64 ;  /* 0x000000640000795d */ /* 0x000fea0003800000 */
[----:B------:R-:W-:-:S05]  /*36a0*/  UMOV UR4, 0x10 ;  /* 0x0000001000047882 */ /* 0x000fca0000000000 */
[----:B------:R-:W-:Y:S04]  /*36b0*/  DEPBAR.LE SB2, 0x36 ;  /* 0x0000ad800000791a */ /* 0x000fe80000000000 */
[----:B------:R-:W2:Y:S02]  /*36c0*/  UTCATOMSWS.FIND_AND_SET.ALIGN UP0, UR4, UR4 ;  /* 0x00000004000475e3 */ /* 0x000ea40008000800 */
[----:B--2---:R-:W-:Y:S01]  /*36d0*/  MOV R4, UR4 ;  /* 0x0000000400047c02 */ /* 0x004fe20008000f00 */
[----:B------:R-:W-:Y:S05]  /*36e0*/  BRA.U !UP0, `(.L_x_68) ;  /* 0xfffffffd08e87547 */ /* 0x000fea000b83ffff */
.L_x_67:
[-C--:B------:R-:W-:Y:S02]  /*36f0*/  SHF.L.U32 R3, R3, R4.reuse, RZ ;  /* 0x0000000403037219 */ /* 0x080fe400000006ff */
[----:B------:R-:W-:Y:S01]  /*3700*/  SHF.L.U32 R0, R0, R4, RZ ;  /* 0x0000000400007219 */ /* 0x000fe200000006ff */
[----:B------:R-:W-:Y:S02]  /*3710*/  IMAD.SHL.U32 R4, R4, 0x20, RZ ;  /* 0x0000002004047824 */ /* 0x000fe400078e00ff */
[----:B------:R2:W-:Y:S04]  /*3720*/  ATOMS.OR RZ, [UR5+0x14], R3 ;  /* 0x00001403ffff798c */ /* 0x0005e8000b000005 */
[----:B------:R2:W-:Y:S04]  /*3730*/  ATOMS.OR RZ, [UR5+0x18], R0 ;  /* 0x00001800ffff798c */ /* 0x0005e8000b000005 */
[----:B------:R2:W-:Y:S01]  /*3740*/  STS [UR6+0x1a0], R4 ;  /* 0x0001a004ff007988 */ /* 0x0005e20008000806 */
[----:B------:R-:W-:Y:S05]  /*3750*/  BRA `(.L_x_66) ;  /* 0x0000000000107947 */ /* 0x000fea0003800000 */
.L_x_65:
[----:B------:R-:W-:Y:S02]  /*3760*/  MOV R0, 0xffffffff ;  /* 0xffffffff00007802 */ /* 0x000fe40000000f00 */
[----:B------:R-:W-:-:S03]  /*3770*/  MOV R4, 0x37a0 ;  /* 0x000037a000047802 */ /* 0x000fc60000000f00 */
[----:B------:R2:W-:Y:S04]  /*3780*/  STS [UR6+0x1a0], R0 ;  /* 0x0001a000ff007988 */ /* 0x0005e80008000806 */
[----:B-12--5:R-:W-:Y:S05]  /*3790*/  CALL.REL.NOINC `($__internal_1_$__cuda_sm10x_tcgen05_guardrail_trap_phase_invalid_during_alloc) ;  /* 0x00000040000c7944 */ /* 0x026fea0003c00000 */
.L_x_66:
[----:B------:R-:W-:Y:S05]  /*37a0*/  WARPSYNC.ALL ;  /* 0x0000000000007948 */ /* 0x000fea0003800000 */
[----:B------:R-:W3:Y:S01]  /*37b0*/  S2UR UR4, SR_CgaCtaId ;  /* 0x00000000000479c3 */ /* 0x000ee20000008800 */
[----:B------:R-:W-:Y:S01]  /*37c0*/  UMOV UR41, 0x400 ;  /* 0x0000040000297882 */ /* 0x000fe20000000000 */
[----:B------:R-:W-:-:S06]  /*37d0*/  NOP ;  /* 0x0000000000007918 */ /* 0x000fcc0000000000 */
[----:B------:R-:W-:Y:S06]  /*37e0*/  BAR.ARV 0x6, 0xa0 ;  /* 0x0182800000007b1d */ /* 0x000fec0000002000 */
[----:B------:R-:W4:Y:S01]  /*37f0*/  LDCU UR6, c[0x0][0x38c] ;  /* 0x00007180ff0677ac */ /* 0x000f220008000800 */
[----:B------:R-:W-:Y:S01]  /*3800*/  LOP3.LUT R2, R2, 0xffff, RZ, 0xc0, !PT ;  /* 0x0000ffff02027812 */ /* 0x000fe200078ec0ff */
[----:B------:R-:W-:Y:S01]  /*3810*/  IMAD.MOV.U32 R11, RZ, RZ, 0x1 ;  /* 0x00000001ff0b7424 */ /* 0x000fe200078e00ff */
[----:B------:R-:W-:Y:S01]  /*3820*/  CS2R R8, SRZ ;  /* 0x0000000000087805 */ /* 0x000fe2000001ff00 */
[----:B------:R-:W1:Y:S01]  /*3830*/  LDCU UR7, c[0x0][0x38c] ;  /* 0x00007180ff0777ac */ /* 0x000e620008000800 */
[----:B------:R-:W-:Y:S01]  /*3840*/  R2UR UR42, R2 ;  /* 0x00000000022a72ca */ /* 0x000fe200000e0000 */
[----:B------:R-:W-:Y:S01]  /*3850*/  IMAD.MOV.U32 R10, RZ, RZ, RZ ;  /* 0x000000ffff0a7224 */ /* 0x000fe200078e00ff */
[----:B------:R-:W-:Y:S01]  /*3860*/  UMOV UR45, URZ ;  /* 0x000000ff002d7c82 */ /* 0x000fe20008000000 */
[----:B------:R-:W-:Y:S01]  /*3870*/  UMOV UR39, URZ ;  /* 0x000000ff00277c82 */ /* 0x000fe20008000000 */
[----:B---3--:R-:W-:Y:S01]  /*3880*/  ULEA UR41, UR4, UR41, 0x18 ;  /* 0x0000002904297291 */ /* 0x008fe2000f8ec0ff */
[----:B------:R-:W-:Y:S01]  /*3890*/  UMOV UR62, 0x0 ;  /* 0x00000000003e7882 */ /* 0x000fe20000000000 */
[----:B------:R-:W-:-:S02]  /*38a0*/  UMOV UR63, 0x4020010 ;  /* 0x04020010003f7882 */ /* 0x000fc40000000000 */
[----:B------:R-:W-:Y:S02]  /*38b0*/  UIADD3 UR5, UPT, UPT, UR41, 0xa80, URZ ;  /* 0x00000a8029057890 */ /* 0x000fe4000fffe0ff */
[----:B------:R-:W-:Y:S02]  /*38c0*/  UIADD3 UR4, UPT, UPT, UR41, 0x30a80, URZ ;  /* 0x00030a8029047890 */ /* 0x000fe4000fffe0ff */
[----:B----4-:R-:W-:Y:S01]  /*38d0*/  UIADD3 UR6, UPT, UPT, UR6, 0x7f, URZ ;  /* 0x0000007f06067890 */ /* 0x010fe2000fffe0ff */
[----:B--2---:R-:W2:Y:S01]  /*38e0*/  LDS R0, [UR41+0x1a0] ;  /* 0x0001a029ff007984 */ /* 0x004ea20008000800 */
[----:B------:R-:W-:Y:S02]  /*38f0*/  USHF.R.U32.HI UR5, URZ, 0x4, UR5 ;  /* 0x00000004ff057899 */ /* 0x000fe40008011605 */
[----:B------:R-:W-:Y:S02]  /*3900*/  USHF.R.S32.HI UR47, URZ, 0x1f, UR6 ;  /* 0x0000001fff2f7899 */ /* 0x000fe40008011406 */
[----:B------:R-:W-:-:S02]  /*3910*/  USHF.R.U32.HI UR4, URZ, 0x4, UR4 ;  /* 0x00000004ff047899 */ /* 0x000fc40008011604 */
[----:B------:R-:W-:Y:S02]  /*3920*/  ULEA.HI UR47, UR47, UR6, URZ, 0x7 ;  /* 0x000000062f2f7291 */ /* 0x000fe4000f8f38ff */
[----:B------:R-:W-:Y:S02]  /*3930*/  ULOP3.LUT UR5, UR5, 0x3fff, URZ, 0xc0, !UPT ;  /* 0x00003fff05057892 */ /* 0x000fe4000f8ec0ff */
[----:B------:R-:W-:Y:S02]  /*3940*/  USHF.R.S32.HI UR47, URZ, 0x7, UR47 ;  /* 0x00000007ff2f7899 */ /* 0x000fe4000801142f */
[----:B------:R-:W-:Y:S02]  /*3950*/  ULOP3.LUT UR4, UR4, 0x3fff, URZ, 0xc0, !UPT ;  /* 0x00003fff04047892 */ /* 0x000fe4000f8ec0ff */
[----:B------:R-:W-:Y:S01]  /*3960*/  UISETP.LT.AND UP0, UPT, UR47, 0x1, UPT ;  /* 0x000000012f00788c */ /* 0x000fe2000bf01270 */
[----:B------:R-:W-:Y:S01]  /*3970*/  UMOV UR60, 0x0 ;  /* 0x00000000003c7882 */ /* 0x000fe20000000000 */
[----:B------:R-:W-:-:S02]  /*3980*/  UMOV UR61, 0x4020010 ;  /* 0x04020010003d7882 */ /* 0x000fc40000000000 */
[----:B------:R-:W-:Y:S01]  /*3990*/  USEL UR64, UR47, 0x1, !UP0 ;  /* 0x000000012f407887 */ /* 0x000fe2000c000000 */
[----:B------:R-:W-:Y:S01]  /*39a0*/  UMOV UR58, 0x0 ;  /* 0x00000000003a7882 */ /* 0x000fe20000000000 */
[----:B------:R-:W-:Y:S01]  /*39b0*/  UMOV UR59, 0x4020010 ;  /* 0x04020010003b7882 */ /* 0x000fe20000000000 */
[----:B------:R-:W-:Y:S01]  /*39c0*/  UMOV UR56, 0x0 ;  /* 0x0000000000387882 */ /* 0x000fe20000000000 */
[----:B------:R-:W-:Y:S01]  /*39d0*/  UMOV UR57, 0x4020010 ;  /* 0x0402001000397882 */ /* 0x000fe20000000000 */
[----:B------:R-:W-:Y:S01]  /*39e0*/  UMOV UR54, 0x0 ;  /* 0x0000000000367882 */ /* 0x000fe20000000000 */
[----:B------:R-:W-:Y:S01]  /*39f0*/  UMOV UR55, 0x4020010 ;  /* 0x0402001000377882 */ /* 0x000fe20000000000 */
[----:B------:R-:W-:Y:S01]  /*3a00*/  UMOV UR52, 0x0 ;  /* 0x0000000000347882 */ /* 0x000fe20000000000 */
[----:B------:R-:W-:Y:S01]  /*3a10*/  UMOV UR53, 0x4020010 ;  /* 0x0402001000357882 */ /* 0x000fe20000000000 */
[----:B------:R-:W-:Y:S02]  /*3a20*/  ULOP3.LUT UR43, UR5, 0x10000, URZ, 0xfc, !UPT ;  /* 0x00010000052b7892 */ /* 0x000fe4000f8efcff */
[----:B------:R-:W-:-:S02]  /*3a30*/  ULOP3.LUT UR44, UR4, 0x10000, URZ, 0xfc, !UPT ;  /* 0x00010000042c7892 */ /* 0x000fc4000f8efcff */
[----:B------:R-:W-:Y:S02]  /*3a40*/  UIADD3 UR64, UPT, UPT, -UR64, URZ, URZ ;  /* 0x000000ff40407290 */ /* 0x000fe4000fffe1ff */
[----:B-1----:R-:W-:Y:S01]  /*3a50*/  UISETP.GE.AND UP4, UPT, UR7, 0x1, UPT ;  /* 0x000000010700788c */ /* 0x002fe2000bf86270 */
[----:B------:R-:W-:Y:S01]  /*3a60*/  UMOV UR50, 0x0 ;  /* 0x0000000000327882 */ /* 0x000fe20000000000 */
[----:B------:R-:W-:Y:S01]  /*3a70*/  UMOV UR51, 0x4020010 ;  /* 0x0402001000337882 */ /* 0x000fe20000000000 */
[----:B------:R-:W-:Y:S01]  /*3a80*/  UMOV UR48, 0x0 ;  /* 0x0000000000307882 */ /* 0x000fe20000000000 */
[----:B--2---:R-:W-:Y:S01]  /*3a90*/  R2UR UR65, R0 ;  /* 0x00000000004172ca */ /* 0x004fe200000e0000 */
[----:B------:R-:W-:-:S14]  /*3aa0*/  UMOV UR49, 0x4020010 ;  /* 0x0402001000317882 */ /* 0x000fdc0000000000 */
.L_x_75:
[----:B------:R-:W-:Y:S02]  /*3ab0*/  LEA R0, R10, UR41, 0x3 ;  /* 0x000000290a007c11 */ /* 0x000fe4000f8e18ff */
[----:B------:R-:W-:Y:S02]  /*3ac0*/  SHF.L.U32 R5, R9, 0x1f, RZ ;  /* 0x0000001f09057819 */ /* 0x000fe400000006ff */
[----:B------:R-:W-:Y:S01]  /*3ad0*/  PLOP3.LUT P0, PT, PT, PT, UP4, 0x80, 0x8 ;  /* 0x000000000008781c */ /* 0x000fe20003f0f048 */
[----:B------:R-:W-:Y:S01]  /*3ae0*/  VIADD R3, R0, 0x100 ;  /* 0x0000010000037836 */ /* 0x000fe20000000000 */
[----:B-1----:R-:W1:Y:S02]  /*3af0*/  SYNCS.PHASECHK.TRANS64.TRYWAIT P1, [R0+URZ+0xf0], R5 ;  /* 0x0000f005000075a7 */ /* 0x002e6400080211ff */
[----:B-1-3--:R-:W-:Y:S09]  /*3b00*/  @!P1 BRA `(.L_x_69) ;  /* 0x0000003400e09947 */ /* 0x00aff20003800000 */
.L_x_144:
[----:B------:R-:W-:Y:S01]  /*3b10*/  LEA R4, R10, UR41, 0x4 ;  /* 0x000000290a047c11 */ /* 0x000fe2000f8e20ff */
[----:B------:R-:W-:Y:S01]  /*3b20*/  @UP4 ULEA UR4, UR39, UR41, 0x3 ;  /* 0x0000002927044291 */ /* 0x000fe2000f8e18ff */
[----:B------:R-:W-:Y:S01]  /*3b30*/  PLOP3.LUT P2, PT, PT, PT, PT, 0x80, 0x8 ;  /* 0x000000000008781c */ /* 0x000fe20003f4f070 */
[----:B------:R-:W-:Y:S01]  /*3b40*/  ULEA UR46, UR45, UR41, 0x3 ;  /* 0x000000292d2e7291 */ /* 0x000fe2000f8e18ff */
[----:B------:R-:W-:Y:S02]  /*3b50*/  PRMT R3, RZ, 0x654, R3 ;  /* 0x00000654ff037816 */ /* 0x000fe40000000003 */
[----:B-1----:R-:W1:Y:S01]  /*3b60*/  LDS.128 R4, [R4+0x180] ;  /* 0x0001800004047984 */ /* 0x002e620000000c00 */
[----:B------:R-:W-:Y:S02]  /*3b70*/  @P0 SHF.L.U32 R2, R8, 0x1f, RZ ;  /* 0x0000001f08020819 */ /* 0x000fe400000006ff */
[----:B------:R-:W-:Y:S01]  /*3b80*/  SHF.L.U32 R0, R11, 0x1f, RZ ;  /* 0x0000001f0b007819 */ /* 0x000fe200000006ff */
[----:B------:R-:W-:Y:S01]  /*3b90*/  @!PT LDS RZ, [RZ] ;  /* 0x00000000fffff984 */ /* 0x000fe20000000800 */
[----:B------:R-:W-:Y:S01]  /*3ba0*/  @!PT LDS RZ, [RZ] ;  /* 0x00000000fffff984 */ /* 0x000fe20000000800 */
[----:B------:R-:W-:Y:S01]  /*3bb0*/  @!PT LDS RZ, [RZ] ;  /* 0x00000000fffff984 */ /* 0x000fe20000000800 */
[----:B------:R-:W-:Y:S01]  /*3bc0*/  @!PT LDS RZ, [RZ] ;  /* 0x00000000fffff984 */ /* 0x000fe20000000800 */
[----:B------:R2:W-:Y:S06]  /*3bd0*/  MEMBAR.ALL.CTA ;  /* 0x0000000000007992 */ /* 0x0005ec0000008000 */
[----:B--2---:R-:W2:Y:S02]  /*3be0*/  FENCE.VIEW.ASYNC.S ;  /* 0x00000000000073c6 */ /* 0x004ea40000000000 */
[----:B--2---:R2:W-:Y:S01]  /*3bf0*/  SYNCS.ARRIVE.TRANS64.RED.A1T0 RZ, [R3+URZ], RZ ;  /* 0x000000ff03ff79a7 */ /* 0x0045e200081004ff */
[----:B------:R2:W3:Y:S01]  /*3c00*/  @P0 SYNCS.PHASECHK.TRANS64.TRYWAIT P2, [UR4], R2 ;  /* 0x00000002ff0005a7 */ /* 0x0004e20008041104 */
[----:B------:R-:W-:Y:S01]  /*3c10*/  ULEA.HI UR4, UR45, UR45, URZ, 0x1 ;  /* 0x0000002d2d047291 */ /* 0x000fe2000f8f08ff */
[----:B-1----:R-:W-:-:S03]  /*3c20*/  LOP3.LUT P1, RZ, R6, 0x1, RZ, 0xc0, !PT ;  /* 0x0000000106ff7812 */ /* 0x002fc6000782c0ff */
[----:B------:R-:W-:Y:S02]  /*3c30*/  USHF.L.U32 UR5, UR4, 0x2, URZ ;  /* 0x0000000204057899 */ /* 0x000fe400080006ff */
[----:B------:R-:W-:Y:S02]  /*3c40*/  ULOP3.LUT UR36, UR4, 0xffe, URZ, 0xc0, !UPT ;  /* 0x00000ffe04247892 */ /* 0x000fe4000f8ec0ff */
[----:B------:R-:W-:Y:S02]  /*3c50*/  ULOP3.LUT UR4, UR5, 0xfffffff8, URZ, 0xc0, !UPT ;  /* 0xfffffff805047892 */ /* 0x000fe4000f8ec0ff */
[----:B------:R-:W-:Y:S02]  /*3c60*/  UIADD3 UR36, UPT, UPT, -UR36, UR45, URZ ;  /* 0x0000002d24247290 */ /* 0x000fe4000fffe1ff */
[----:B------:R-:W-:Y:S01]  /*3c70*/  UIADD3 UR4, UPT, UPT, UR65, UR4, URZ ;  /* 0x0000000441047290 */ /* 0x000fe2000fffe0ff */
[----:B------:R-:W1:Y:S03]  /*3c80*/  SYNCS.PHASECHK.TRANS64.TRYWAIT P0, [UR46+0x130], R0 ;  /* 0x00013000ff0075a7 */ /* 0x000e66000800112e */
[----:B------:R-:W-:Y:S01]  /*3c90*/  ULEA UR36, UR36, UR4, 0x14 ;  /* 0x0000000424247291 */ /* 0x000fe2000f8ea0ff */
[----:B-123--:R-:W-:Y:S11]  /*3ca0*/  @!P0 BRA `(.L_x_70) ;  /* 0x00000034008c8947 */ /* 0x00eff60003800000 */
.L_x_146:
[----:B------:R-:W-:Y:S01]  /*3cb0*/  IADD3 R10, PT, PT, R10, 0x1, RZ ;  /* 0x000000010a0a7810 */ /* 0x000fe20007ffe0ff */
[----:B------:R-:W-:Y:S06]  /*3cc0*/  BRA.U !UP4, `(.L_x_71) ;  /* 0x000000050c107547 */ /* 0x000fec000b800000 */
[----:B------:R-:W-:Y:S01]  /*3cd0*/  UPLOP3.LUT UP2, UPT, UPT, UPT, UPT, 0x40, 0x4 ;  /* 0x000000000004789c */ /* 0x000fe20003f4e870 */
[----:B------:R-:W-:Y:S01]  /*3ce0*/  UMOV UR38, UR64 ;  /* 0x0000004000267c82 */ /* 0x000fe20008000000 */
[----:B------:R-:W-:Y:S01]  /*3cf0*/  UMOV UR37, UR47 ;  /* 0x0000002f00257c82 */ /* 0x000fe20008000000 */
[----:B------:R-:W-:-:S08]  /*3d00*/  UMOV UR5, UR39 ;  /* 0x0000002700057c82 */ /* 0x000fd00008000000 */
.L_x_74:
[----:B------:R-:W-:Y:S02]  /*3d10*/  UIADD3 UR38, UPT, UPT, UR38, 0x1, URZ ;  /* 0x0000000126267890 */ /* 0x000fe4000fffe0ff */
[----:B------:R-:W-:Y:S02]  /*3d20*/  ULEA UR7, UR5, UR41, 0x3 ;  /* 0x0000002905077291 */ /* 0x000fe4000f8e18ff */
[----:B------:R-:W-:Y:S01]  /*3d30*/  UISETP.NE.AND UP3, UPT, UR38, URZ, UPT ;  /* 0x000000ff2600728c */ /* 0x000fe2000bf65270 */
[----:B--23--:R-:W-:Y:S10]  /*3d40*/  @P2 BRA `(.L_x_72) ;  /* 0x00000000000c2947 */ /* 0x00cff40003800000 */
[----:B-1----:R-:W-:Y:S04]  /*3d50*/  SHF.L.U32 R3, R8, 0x1f, RZ ;  /* 0x0000001f08037819 */ /* 0x002fe800000006ff */
[----:B------:R-:W1:Y:S02]  /*3d60*/  SYNCS.PHASECHK.TRANS64.TRYWAIT P0, [UR7], R3 ;  /* 0x00000003ff0075a7 */ /* 0x000e640008001107 */
[----:B-1----:R-:W-:Y:S05]  /*3d70*/  @!P0 BRA `(.L_x_73) ;  /* 0x0000003400708947 */ /* 0x002fea0003800000 */
.L_x_72:
[----:B------:R-:W-:Y:S01]  /*3d80*/  UISETP.NE.AND UP0, UPT, UR37, 0x1, UPT ;  /* 0x000000012500788c */ /* 0x000fe2000bf05270 */
[----:B------:R-:W-:Y:S01]  /*3d90*/  PLOP3.LUT P2, PT, PT, PT, PT, 0x80, 0x8 ;  /* 0x000000000008781c */ /* 0x000fe20003f4f070 */
[----:B------:R-:W-:Y:S02]  /*3da0*/  UIADD3 UR4, UPT, UPT, UR5, 0x1, URZ ;  /* 0x0000000105047890 */ /* 0x000fe4000fffe0ff */
[----:B------:R-:W-:Y:S02]  /*3db0*/  UIADD3 UR40, UPT, UPT, UR7, 0x60, URZ ;  /* 0x0000006007287890 */ /* 0x000fe4000fffe0ff */
[----:B------:R-:W-:Y:S01]  /*3dc0*/  UISETP.NE.AND UP1, UPT, UR4, 0xc, UPT ;  /* 0x0000000c0400788c */ /* 0x000fe2000bf25270 */
[----:B------:R-:W-:Y:S01]  /*3dd0*/  PLOP3.LUT P0, PT, PT, PT, UP0, 0x80, 0x8 ;  /* 0x000000000008781c */ /* 0x000fe20003f0f008 */
[----:B------:R-:W-:Y:S02]  /*3de0*/  UIADD3 UR37, UPT, UPT, UR37, -0x1, URZ ;  /* 0xffffffff25257890 */ /* 0x000fe4000fffe0ff */
[----:B------:R-:W-:Y:S02]  /*3df0*/  USEL UR6, URZ, 0x1, UP1 ;  /* 0x00000001ff067887 */ /* 0x000fe40008800000 */
[----:B------:R-:W-:Y:S01]  /*3e00*/  USEL UR39, UR4, URZ, UP1 ;  /* 0x000000ff04277287 */ /* 0x000fe20008800000 */
[----:B------:R-:W-:Y:S01]  /*3e10*/  UMOV UR7, 0x40004000 ;  /* 0x4000400000077882 */ /* 0x000fe20000000000 */
[----:B------:R-:W-:Y:S02]  /*3e20*/  UMOV UR35, 0x40004000 ;  /* 0x4000400000237882 */ /* 0x000fe40000000000 */
[----:B------:R-:W-:Y:S01]  /*3e30*/  @UP0 ULEA UR4, UR39, UR41, 0x3 ;  /* 0x0000002927040291 */ /* 0x000fe2000f8e18ff */
[----:B------:R-:W-:Y:S01]  /*3e40*/  LOP3.LUT R8, R8, UR6, RZ, 0x3c, !PT ;  /* 0x0000000608087c12 */ /* 0x000fe2000f8e3cff */
[----:B------:R-:W-:Y:S01]  /*3e50*/  ULEA UR6, UR5, UR44, 0x7 ;  /* 0x0000002c05067291 */ /* 0x000fe2000f8e38ff */
[----:B------:R-:W-:Y:S02]  /*3e60*/  UMOV UR33, 0x40004040 ;  /* 0x4000404000217882 */ /* 0x000fe40000000000 */
[----:B-1----:R-:W-:Y:S01]  /*3e70*/  @P0 SHF.L.U32 R0, R8, 0x1f, RZ ;  /* 0x0000001f08000819 */ /* 0x002fe200000006ff */
[----:B------:R-:W-:Y:S02]  /*3e80*/  UIADD3 UR34, UPT, UPT, UR6, 0x2, URZ ;  /* 0x0000000206227890 */ /* 0x000fe4000fffe0ff */
[----:B------:R-:W-:Y:S01]  /*3e90*/  UIADD3 UR30, UPT, UPT, UR6, 0x4, URZ ;  /* 0x00000004061e7890 */ /* 0x000fe2000fffe0ff */
[----:B------:R2:W3:Y:S01]  /*3ea0*/  @P0 SYNCS.PHASECHK.TRANS64.TRYWAIT P2, [UR4], R0 ;  /* 0x00000000ff0005a7 */ /* 0x0004e20008041104 */
[----:B------:R-:W-:Y:S02]  /*3eb0*/  ULEA UR4, UR5, UR43, 0xa ;  /* 0x0000002b05047291 */ /* 0x000fe4000f8e50ff */
[----:B------:R-:W-:Y:S02]  /*3ec0*/  UIADD3 UR26, UPT, UPT, UR6, 0x6, URZ ;  /* 0x00000006061a7890 */ /* 0x000fe4000fffe0ff */
        /* <DEDUP_REMOVED lines=10> */
[----:B------:R-:W-:Y:S01]  /*3f70*/  UIADD3 UR8, UPT, UPT, UR4, 0x206, URZ ;  /* 0x0000020604087890 */ /* 0x000fe2000fffe0ff */
[----:B------:R-:W-:Y:S01]  /*3f80*/  UMOV UR5, 0x40004040 ;  /* 0x4000404000057882 */ /* 0x000fe20000000000 */
[----:B------:R-:W-:Y:S01]  /*3f90*/  UMOV UR31, 0x40004000 ;  /* 0x40004000001f7882 */ /* 0x000fe20000000000 */
[----:B------:R1:W-:Y:S01]  /*3fa0*/  UTCHMMA gdesc[UR4], gdesc[UR6], tmem[UR36], tmem[UR62], idesc[UR63], UP2 ;  /* 0x00ff3e06040075ea */ /* 0x0003e20009000024 */
[----:B------:R-:W-:Y:S01]  /*3fb0*/  UPLOP3.LUT UP2, UPT, UPT, UPT, UPT, 0x80, 0x8 ;  /* 0x000000000008789c */ /* 0x000fe20003f4f070 */
[----:B------:R2:W-:Y:S01]  /*3fc0*/  UTCHMMA gdesc[UR32], gdesc[UR34], tmem[UR36], tmem[UR60], idesc[UR61], UPT ;  /* 0x00ff3c22200075ea */ /* 0x0005e2000b800024 */
[----:B------:R-:W-:Y:S01]  /*3fd0*/  UMOV UR29, 0x40004040 ;  /* 0x40004040001d7882 */ /* 0x000fe20000000000 */
[----:B------:R-:W-:Y:S01]  /*3fe0*/  UMOV UR27, 0x40004000 ;  /* 0x40004000001b7882 */ /* 0x000fe20000000000 */
        /* <DEDUP_REMOVED lines=12> */
[----:B------:R-:W-:Y:S01]  /*40b0*/  UMOV UR9, 0x40004040 ;  /* 0x4000404000097882 */ /* 0x000fe20000000000 */
[----:B------:R2:W-:Y:S01]  /*40c0*/  UTCHMMA gdesc[UR12], gdesc[UR14], tmem[UR36], tmem[UR50], idesc[UR51], UPT ;  /* 0x00ff320e0c0075ea */ /* 0x0005e2000b800024 */
[----:B------:R2:W-:Y:S01]  /*40d0*/  UTCHMMA gdesc[UR8], gdesc[UR10], tmem[UR36], tmem[UR48], idesc[UR49], UPT ;  /* 0x00ff300a080075ea */ /* 0x0005e2000b800024 */
[----:B------:R2:W-:Y:S01]  /*40e0*/  UTCBAR.MULTICAST [UR40], URZ, UR42 ;  /* 0x000000ff280073e9 */ /* 0x0005e2000800082a */
[----:B-1----:R-:W-:Y:S01]  /*40f0*/  UMOV UR5, UR39 ;  /* 0x0000002700057c82 */ /* 0x002fe20008000000 */
[----:B------:R-:W-:Y:S05]  /*4100*/  BRA.U UP3, `(.L_x_74) ;  /* 0xfffffffd03007547 */ /* 0x000fea000b83ffff */
.L_x_71:
[----:B------:R-:W-:Y:S01]  /*4110*/  UIADD3 UR4, UPT, UPT, UR45, 0x1, URZ ;  /* 0x000000012d047890 */ /* 0x000fe2000fffe0ff */
[C---:B------:R-:W-:Y:S01]  /*4120*/  ISETP.NE.AND P0, PT, R10.reuse, 0x2, PT ;  /* 0x000000020a00780c */ /* 0x040fe20003f05270 */
[----:B------:R-:W-:Y:S02]  /*4130*/  UIADD3 UR5, UPT, UPT, UR46, 0x110, URZ ;  /* 0x000001102e057890 */ /* 0x000fe4000fffe0ff */
[----:B------:R-:W-:Y:S01]  /*4140*/  UISETP.NE.AND UP0, UPT, UR4, 0x4, UPT ;  /* 0x000000040400788c */ /* 0x000fe2000bf05270 */
[----:B-12---:R-:W-:Y:S02]  /*4150*/  SEL R0, RZ, 0x1, P0 ;  /* 0x00000001ff007807 */ /* 0x006fe40000000000 */
[----:B------:R-:W-:Y:S01]  /*4160*/  SEL R10, R10, RZ, P0 ;  /* 0x000000ff0a0a7207 */ /* 0x000fe20000000000 */
[----:B------:R-:W-:Y:S01]  /*4170*/  USEL UR6, URZ, 0x1, UP0 ;  /* 0x00000001ff067887 */ /* 0x000fe20008000000 */
[----:B------:R-:W-:Y:S01]  /*4180*/  LOP3.LUT R9, R9, R0, RZ, 0x3c, !PT ;  /* 0x0000000009097212 */ /* 0x000fe200078e3cff */
[----:B------:R-:W-:Y:S01]  /*4190*/  USEL UR45, UR4, URZ, UP0 ;  /* 0x000000ff042d7287 */ /* 0x000fe20008000000 */
[----:B------:R1:W-:Y:S03]  /*41a0*/  UTCBAR [UR5], URZ ;  /* 0x000000ff050073e9 */ /* 0x0003e600080000ff */
[----:B------:R-:W-:Y:S01]  /*41b0*/  LOP3.LUT R11, R11, UR6, RZ, 0x3c, !PT ;  /* 0x000000060b0b7c12 */ /* 0x000fe2000f8e3cff */
[----:B------:R-:W-:Y:S07]  /*41c0*/  @P1 BRA `(.L_x_75) ;  /* 0xfffffff800381947 */ /* 0x000fee000383ffff */
[----:B------:R-:W2:Y:S01]  /*41d0*/  S2UR UR8, SR_CgaCtaId ;  /* 0x00000000000879c3 */ /* 0x000ea20000008800 */
[----:B------:R-:W-:Y:S01]  /*41e0*/  ELECT P0, URZ, PT ;  /* 0x0000000000ff782f */ /* 0x000fe20003800000 */
[----:B------:R-:W-:Y:S01]  /*41f0*/  IMAD.MOV.U32 R0, RZ, RZ, 0x1 ;  /* 0x00000001ff007424 */ /* 0x000fe200078e00ff */
[----:B------:R-:W-:Y:S01]  /*4200*/  UIADD3 UR41, UPT, UPT, UR41, 0x130, URZ ;  /* 0x0000013029297890 */ /* 0x000fe2000fffe0ff */
[----:B------:R-:W-:Y:S01]  /*4210*/  SHF.L.U32 R3, R11, 0x1f, RZ ;  /* 0x0000001f0b037819 */ /* 0x000fe200000006ff */
[----:B------:R-:W-:-:S03]  /*4220*/  UMOV UR4, 0x40 ;  /* 0x0000004000047882 */ /* 0x000fc60000000000 */
[----:B------:R-:W-:Y:S01]  /*4230*/  UVIRTCOUNT.DEALLOC.SMPOOL 0x80 ;  /* 0x000000800000784c */ /* 0x000fe20000000000 */
[----:B--2---:R-:W-:Y:S02]  /*4240*/  ULEA UR8, UR8, UR4, 0x18 ;  /* 0x0000000408087291 */ /* 0x004fe4000f8ec0ff */
[----:B------:R-:W-:-:S07]  /*4250*/  ULEA UR4, UR45, UR41, 0x3 ;  /* 0x000000292d047291 */ /* 0x000fce000f8e18ff */
[----:B------:R2:W-:Y:S02]  /*4260*/  @P0 STS.U8 [UR8+0x1c], R0 ;  /* 0x00001c00ff000988 */ /* 0x0005e40008000008 */
[----:B------:R-:W4:Y:S02]  /*4270*/  SYNCS.PHASECHK.TRANS64.TRYWAIT P0, [UR4], R3 ;  /* 0x00000003ff0075a7 */ /* 0x000f240008001104 */
[----:B--2-4-:R-:W-:Y:S05]  /*4280*/  @!P0 BRA `(.L_x_76) ;  /* 0x0000003000448947 */ /* 0x014fea0003800000 */
.L_x_149:
[----:B------:R-:W-:-:S04]  /*4290*/  UIADD3 UR4, UPT, UPT, UR45, 0x1, URZ ;  /* 0x000000012d047890 */ /* 0x000fc8000fffe0ff */
[----:B------:R-:W-:-:S04]  /*42a0*/  UISETP.NE.AND UP0, UPT, UR4, 0x4, UPT ;  /* 0x000000040400788c */ /* 0x000fc8000bf05270 */
[----:B------:R-:W-:Y:S02]  /*42b0*/  USEL UR6, URZ, 0x1, UP0 ;  /* 0x00000001ff067887 */ /* 0x000fe40008000000 */
[----:B------:R-:W-:-:S04]  /*42c0*/  USEL UR4, UR4, URZ, UP0 ;  /* 0x000000ff04047287 */ /* 0x000fc80008000000 */
[----:B-1----:R-:W-:Y:S01]  /*42d0*/  ULEA UR5, UR4, UR41, 0x3 ;  /* 0x0000002904057291 */ /* 0x002fe2000f8e18ff */
[----:B------:R-:W-:-:S04]  /*42e0*/  LOP3.LUT R2, R11, UR6, RZ, 0x3c, !PT ;  /* 0x000000060b027c12 */ /* 0x000fc8000f8e3cff */
[----:B--2---:R-:W-:-:S04]  /*42f0*/  SHF.L.U32 R3, R2, 0x1f, RZ ;  /* 0x0000001f02037819 */ /* 0x004fc800000006ff */
[----:B------:R-:W1:Y:S02]  /*4300*/  SYNCS.PHASECHK.TRANS64.TRYWAIT P0, [UR5], R3 ;  /* 0x00000003ff0075a7 */ /* 0x000e640008001105 */
[----:B-1----:R-:W-:Y:S05]  /*4310*/  @!P0 BRA `(.L_x_77) ;  /* 0x0000003000388947 */ /* 0x002fea0003800000 */
.L_x_151:
        /* <DEDUP_REMOVED lines=9> */
.L_x_153:
[----:B------:R-:W-:-:S04]  /*43b0*/  UIADD3 UR4, UPT, UPT, UR4, 0x1, URZ ;  /* 0x0000000104047890 */ /* 0x000fc8000fffe0ff */
[----:B------:R-:W-:-:S04]  /*43c0*/  UISETP.NE.AND UP0, UPT, UR4, 0x4, UPT ;  /* 0x000000040400788c */ /* 0x000fc8000bf05270 */
[----:B------:R-:W-:Y:S02]  /*43d0*/  USEL UR5, URZ, 0x1, UP0 ;  /* 0x00000001ff057887 */ /* 0x000fe40008000000 */
[----:B------:R-:W-:-:S04]  /*43e0*/  USEL UR4, UR4, URZ, UP0 ;  /* 0x000000ff04047287 */ /* 0x000fc80008000000 */
[----:B------:R-:W-:Y:S01]  /*43f0*/  ULEA UR4, UR4, UR41, 0x3 ;  /* 0x0000002904047291 */ /* 0x000fe2000f8e18ff */
[----:B-1----:R-:W-:-:S04]  /*4400*/  LOP3.LUT R3, R2, UR5, RZ, 0x3c, !PT ;  /* 0x0000000502037c12 */ /* 0x002fc8000f8e3cff */
[----:B------:R-:W-:-:S04]  /*4410*/  SHF.L.U32 R3, R3, 0x1f, RZ ;  /* 0x0000001f03037819 */ /* 0x000fc800000006ff */
[----:B------:R-:W1:Y:S02]  /*4420*/  SYNCS.PHASECHK.TRANS64.TRYWAIT P0, [UR4], R3 ;  /* 0x00000003ff0075a7 */ /* 0x000e640008001104 */
[----:B-1----:R-:W-:Y:S05]  /*4430*/  @!P0 BRA `(.L_x_79) ;  /* 0x0000003000208947 */ /* 0x002fea0003800000 */
.L_x_155:
[----:B------:R-:W-:Y:S01]  /*4440*/  NOP ;  /* 0x0000000000007918 */ /* 0x000fe20000000000 */
[----:B-1----:R-:W1:Y:S01]  /*4450*/  LDS R0, [UR8+0x14] ;  /* 0x00001408ff007984 */ /* 0x002e620008000800 */
[----:B------:R-:W-:Y:S01]  /*4460*/  ULOP3.LUT UR4, UR65, 0xffff, URZ, 0xc0, !UPT ;  /* 0x0000ffff41047892 */ /* 0x000fe2000f8ec0ff */
[----:B------:R-:W-:Y:S01]  /*4470*/  UMOV UR5, 0xffff ;  /* 0x0000ffff00057882 */ /* 0x000fe20000000000 */
[----:B------:R-:W-:Y:S02]  /*4480*/  UMOV UR6, 0x1 ;  /* 0x0000000100067882 */ /* 0x000fe40000000000 */
[----:B------:R-:W-:-:S04]  /*4490*/  USHF.R.U32.HI UR4, URZ, 0x5, UR4 ;  /* 0x00000005ff047899 */ /* 0x000fc80008011604 */
[----:B------:R-:W-:Y:S02]  /*44a0*/  USHF.L.U32 UR5, UR5, UR4, URZ ;  /* 0x0000000405057299 */ /* 0x000fe400080006ff */
[----:B------:R-:W-:-:S04]  /*44b0*/  USHF.L.U32 UR4, UR6, UR4, URZ ;  /* 0x0000000406047299 */ /* 0x000fc800080006ff */
[----:B-1----:R-:W-:-:S04]  /*44c0*/  LOP3.LUT R0, R0, UR5, RZ, 0xc0, !PT ;  /* 0x0000000500007c12 */ /* 0x002fc8000f8ec0ff */
[----:B------:R-:W-:-:S13]  /*44d0*/  ISETP.NE.AND P0, PT, R0, UR5, PT ;  /* 0x0000000500007c0c */ /* 0x000fda000bf05270 */
[----:B------:R-:W-:Y:S05]  /*44e0*/  @P0 BRA `(.L_x_80) ;  /* 0x0000000000580947 */ /* 0x000fea0003800000 */
[----:B------:R-:W1:Y:S02]  /*44f0*/  LDS R0, [UR8+0x18] ;  /* 0x00001808ff007984 */ /* 0x000e640008000800 */
[----:B-1----:R-:W-:-:S04]  /*4500*/  LOP3.LUT R0, R0, UR4, RZ, 0xc0, !PT ;  /* 0x0000000400007c12 */ /* 0x002fc8000f8ec0ff */
[----:B------:R-:W-:-:S13]  /*4510*/  ISETP.NE.AND P0, PT, R0, UR4, PT ;  /* 0x0000000400007c0c */ /* 0x000fda000bf05270 */
[----:B------:R-:W-:Y:S05]  /*4520*/  @P0 BRA `(.L_x_81) ;  /* 0x00000000003c0947 */ /* 0x000fea0003800000 */
[----:B------:R-:W1:Y:S01]  /*4530*/  S2R R2, SR_LANEID ;  /* 0x0000000000027919 */ /* 0x000e620000000000 */
[----:B------:R-:W-:Y:S01]  /*4540*/  ULOP3.LUT UR5, URZ, UR5, URZ, 0x33, !UPT ;  /* 0x00000005ff057292 */ /* 0x000fe2000f8e33ff */
[----:B------:R-:W-:Y:S01]  /*4550*/  LOP3.LUT R4, RZ, UR4, RZ, 0x33, !PT ;  /* 0x00000004ff047c12 */ /* 0x000fe2000f8e33ff */
[----:B------:R-:W-:Y:S02]  /*4560*/  VOTEU.ANY UR4, UPT, PT ;  /* 0x0000000000047886 */ /* 0x000fe400038e0100 */
[----:B------:R-:W-:Y:S01]  /*4570*/  UFLO.U32 UR4, UR4 ;  /* 0x00000004000472bd */ /* 0x000fe200080e0000 */
[----:B------:R-:W2:Y:S01]  /*4580*/  REDUX UR6, R4 ;  /* 0x00000000040673c4 */ /* 0x000ea20000000000 */
[----:B------:R-:W-:-:S06]  /*4590*/  IMAD.U32 R0, RZ, RZ, UR5 ;  /* 0x00000005ff007e24 */ /* 0x000fcc000f8e00ff */
[----:B------:R4:W-:Y:S01]  /*45a0*/  UTCATOMSWS.AND URZ, UR5 ;  /* 0x0000000500ff79e3 */ /* 0x0009e20008000000 */
[----:B------:R-:W3:Y:S01]  /*45b0*/  REDUX UR7, R0 ;  /* 0x00000000000773c4 */ /* 0x000ee20000000000 */
[----:B-1----:R-:W-:Y:S01]  /*45c0*/  ISETP.EQ.U32.AND P0, PT, R2, UR4, PT ;  /* 0x0000000402007c0c */ /* 0x002fe2000bf02070 */
[----:B--2---:R-:W-:Y:S01]  /*45d0*/  IMAD.U32 R2, RZ, RZ, UR6 ;  /* 0x00000006ff027e24 */ /* 0x004fe2000f8e00ff */
[----:B---3--:R-:W-:-:S11]  /*45e0*/  MOV R3, UR7 ;  /* 0x0000000700037c02 */ /* 0x008fd60008000f00 */
[----:B------:R4:W-:Y:S04]  /*45f0*/  @P0 ATOMS.AND RZ, [UR8+0x14], R3 ;  /* 0x00001403ffff098c */ /* 0x0009e8000a800008 */
[----:B------:R4:W-:Y:S01]  /*4600*/  @P0 ATOMS.AND RZ, [UR8+0x18], R2 ;  /* 0x00001802ffff098c */ /* 0x0009e2000a800008 */
[----:B------:R-:W-:Y:S05]  /*4610*/  BRA `(.L_x_82) ;  /* 0x0000000000147947 */ /* 0x000fea0003800000 */
.L_x_81:
[----:B------:R-:W-:Y:S02]  /*4620*/  MOV R2, 0x4640 ;  /* 0x0000464000027802 */ /* 0x000fe40000000f00 */
[----:B---3-5:R-:W-:Y:S05]  /*4630*/  CALL.REL.NOINC `($__internal_0_$__cuda_sm10x_tcgen05_guardrail_trap_col_being_dealloced_not_returned_by_alloc) ;  /* 0x0000003000587944 */ /* 0x028fea0003c00000 */
[----:B------:R-:W-:Y:S05]  /*4640*/  BRA `(.L_x_82) ;  /* 0x0000000000087947 */ /* 0x000fea0003800000 */
.L_x_80:
[----:B------:R-:W-:Y:S02]  /*4650*/  MOV R2, 0x4670 ;  /* 0x0000467000027802 */ /* 0x000fe40000000f00 */
[----:B---3-5:R-:W-:Y:S05]  /*4660*/  CALL.REL.NOINC `($__internal_2_$__cuda_sm10x_tcgen05_guardrail_trap_unallocated_columns_being_dealloced) ;  /* 0x0000003000647944 */ /* 0x028fea0003c00000 */
.L_x_82:
[----:B------:R-:W-:Y:S01]  /*4670*/  NOP ;  /* 0x0000000000007918 */ /* 0x000fe20000000000 */
[----:B----4-:R-:W-:Y:S05]  /*4680*/  EXIT ;  /* 0x000000000000794d */ /* 0x010fea0003800000 */
.L_x_64:
[----:B------:R-:W-:-:S09]  /*4690*/  UISETP.NE.OR UP0, UPT, UR18, 0x3, !UP3 ;  /* 0x000000031200788c */ /* 0x000fd2000df05670 */
[----:B------:R-:W-:Y:S05]  /*46a0*/  BRA.U UP0, `(.L_x_83) ;  /* 0x0000000d00807547 */ /* 0x000fea000b800000 */
[----:B------:R-:W2:Y:S01]  /*46b0*/  LDCU.64 UR4, c[0x0][0x888] ;  /* 0x00011100ff0477ac */ /* 0x000ea20008000a00 */
[----:B------:R-:W3:Y:S01]  /*46c0*/  LDC.64 R12, c[0x0][0x348] ;  /* 0x0000d200ff0c7b82 */ /* 0x000ee20000000a00 */
[----:B------:R-:W-:Y:S02]  /*46d0*/  HFMA2 R9, -RZ, RZ, 0, 0 ;  /* 0x00000000ff097431 */ /* 0x000fe400000001ff */
[----:B------:R-:W-:Y:S01]  /*46e0*/  IMAD.MOV.U32 R11, RZ, RZ, 0x1 ;  /* 0x00000001ff0b7424 */ /* 0x000fe200078e00ff */
[----:B------:R-:W4:Y:S01]  /*46f0*/  LDCU UR30, c[0x0][0x370] ;  /* 0x00006e00ff1e77ac */ /* 0x000f220008000800 */
[----:B------:R-:W-:Y:S01]  /*4700*/  IMAD.MOV.U32 R10, RZ, RZ, RZ ;  /* 0x000000ffff0a7224 */ /* 0x000fe200078e00ff */
[----:B------:R-:W-:Y:S01]  /*4710*/  MOV R8, 0x400 ;  /* 0x0000040000087802 */ /* 0x000fe20000000f00 */
[----:B------:R-:W4:Y:S01]  /*4720*/  LDCU.128 UR32, c[0x0][0xb10] ;  /* 0x00016200ff2077ac */ /* 0x000f220008000c00 */
[----:B------:R-:W1:Y:S01]  /*4730*/  LDCU UR27, c[0x0][0x374] ;  /* 0x00006e80ff1b77ac */ /* 0x000e620008000800 */
[----:B------:R-:W1:Y:S01]  /*4740*/  LDCU.64 UR28, c[0x0][0x890] ;  /* 0x00011200ff1c77ac */ /* 0x000e620008000a00 */
[----:B--2---:R-:W-:Y:S01]  /*4750*/  UISETP.NE.U32.AND UP0, UPT, UR4, URZ, UPT ;  /* 0x000000ff0400728c */ /* 0x004fe2000bf05070 */
[----:B------:R-:W2:Y:S01]  /*4760*/  LDCU UR16, c[0x0][0xb0c] ;  /* 0x00016180ff1077ac */ /* 0x000ea20008000800 */
[----:B------:R-:W3:Y:S01]  /*4770*/  LDCU UR39, c[0x0][0xb20] ;  /* 0x00016400ff2777ac */ /* 0x000ee20008000800 */
[----:B------:R-:W3:Y:S01]  /*4780*/  LDCU UR4, c[0x0][0xb30] ;  /* 0x00016600ff0477ac */ /* 0x000ee20008000800 */
[----:B----4-:R-:W-:-:S02]  /*4790*/  UIMAD.WIDE.U32 UR6, UR30, UR32, URZ ;  /* 0x000000201e0672a5 */ /* 0x010fc4000f8e00ff */
[----:B-1----:R-:W-:Y:S02]  /*47a0*/  UIMAD.WIDE.U32 UR8, UR27, UR35, URZ ;  /* 0x000000231b0872a5 */ /* 0x002fe4000f8e00ff */
[----:B------:R-:W-:Y:S02]  /*47b0*/  UISETP.NE.U32.AND UP6, UPT, UR28, URZ, UPT ;  /* 0x000000ff1c00728c */ /* 0x000fe4000bfc5070 */
[----:B------:R-:W-:Y:S01]  /*47c0*/  UISETP.NE.AND.EX UP5, UPT, UR5, URZ, UPT, UP0 ;  /* 0x000000ff0500728c */ /* 0x000fe2000bfa5300 */
[----:B------:R-:W-:Y:S01]  /*47d0*/  UMOV UR24, 0x400 ;  /* 0x0000040000187882 */ /* 0x000fe20000000000 */
[----:B------:R-:W-:Y:S01]  /*47e0*/  UISETP.NE.AND UP0, UPT, UR41, 0x1, UPT ;  /* 0x000000012900788c */ /* 0x000fe2000bf05270 */
[----:B------:R-:W-:Y:S01]  /*47f0*/  UMOV UR6, UR7 ;  /* 0x0000000700067c82 */ /* 0x000fe20008000000 */
[----:B------:R-:W-:Y:S01]  /*4800*/  UMOV UR31, UR9 ;  /* 0x00000009001f7c82 */ /* 0x000fe20008000000 */
[----:B------:R-:W-:Y:S02]  /*4810*/  USEL UR38, URZ, 0x1, UP4 ;  /* 0x00000001ff267887 */ /* 0x000fe4000a000000 */
[----:B--2---:R-:W-:Y:S01]  /*4820*/  UISETP.NE.AND UP0, UPT, UR16, 0x1, UPT ;  /* 0x000000011000788c */ /* 0x004fe2000bf05270 */
[----:B------:R-:W-:Y:S01]  /*4830*/  UMOV UR25, URZ ;  /* 0x000000ff00197c82 */ /* 0x000fe20008000000 */
[----:B------:R-:W-:-:S02]  /*4840*/  UPLOP3.LUT UP4, UPT, UPT, UPT, UPT, 0x40, 0x4 ;  /* 0x000000000004789c */ /* 0x000fc40003f8e870 */
[----:B------:R-:W-:Y:S01]  /*4850*/  UISETP.GE.AND UP2, UPT, UR41, 0x1, UPT ;  /* 0x000000012900788c */ /* 0x000fe2000bf46270 */
[----:B------:R-:W1:Y:S01]  /*4860*/  LDCU.64 UR14, c[0x0][0xb28] ;  /* 0x00016500ff0e77ac */ /* 0x000e620008000a00 */
[----:B------:R-:W-:Y:S02]  /*4870*/  ULEA UR24, UR46, UR24, 0x18 ;  /* 0x000000182e187291 */ /* 0x000fe4000f8ec0ff */
[----:B------:R-:W-:Y:S02]  /*4880*/  UISETP.NE.AND.EX UP6, UPT, UR29, URZ, UPT, UP6 ;  /* 0x000000ff1d00728c */ /* 0x000fe4000bfc5360 */
[----:B------:R-:W-:Y:S02]  /*4890*/  USHF.R.U32.HI UR37, URZ, UR33, UR6 ;  /* 0x00000021ff257299 */ /* 0x000fe40008011606 */
[----:B---3--:R-:W-:Y:S02]  /*48a0*/  USHF.R.U32.HI UR31, URZ, UR39, UR31 ;  /* 0x00000027ff1f7299 */ /* 0x008fe4000801161f */
[----:B------:R-:W-:-:S02]  /*48b0*/  UISETP.NE.AND UP0, UPT, UR34, 0x1, UPT ;  /* 0x000000012200788c */ /* 0x000fc4000bf05270 */
[----:B------:R-:W-:-:S11]  /*48c0*/  UISETP.NE.AND UP3, UPT, UR4, 0x1, UPT ;  /* 0x000000010400788c */ /* 0x000fd6000bf65270 */
.L_x_91:
[C---:B------:R-:W-:Y:S02]  /*48d0*/  LEA R3, R10.reuse, UR24, 0x3 ;  /* 0x000000180a037c11 */ /* 0x040fe4000f8e18ff */
[----:B------:R-:W-:Y:S02]  /*48e0*/  SHF.L.U32 R0, R9, 0x1f, RZ ;  /* 0x0000001f09007819 */ /* 0x000fe400000006ff */
[----:B------:R-:W-:Y:S02]  /*48f0*/  LEA R5, R10, UR24, 0x4 ;  /* 0x000000180a057c11 */ /* 0x000fe4000f8e20ff */
[----:B--2---:R-:W2:Y:S02]  /*4900*/  SYNCS.PHASECHK.TRANS64.TRYWAIT P0, [R3+URZ+0xf0], R0 ;  /* 0x0000f000030075a7 */ /* 0x004ea400080011ff */
[----:B--2---:R-:W-:Y:S05]  /*4910*/  @!P0 BRA `(.L_x_84) ;  /* 0x0000002c00008947 */ /* 0x004fea0003800000 */
.L_x_156:
[----:B------:R-:W3:Y:S01]  /*4920*/  LDS.128 R4, [R5+0x180] ;  /* 0x0001800005047984 */ /* 0x000ee20000000c00 */
[----:B------:R-:W-:Y:S01]  /*4930*/  UISETP.GE.AND UP0, UPT, UR41, 0x1, UPT ;  /* 0x000000012900788c */ /* 0x000fe2000bf06270 */
[----:B------:R-:W-:Y:S01]  /*4940*/  @!PT LDS RZ, [RZ] ;  /* 0x00000000fffff984 */ /* 0x000fe20000000800 */
[----:B------:R-:W-:Y:S01]  /*4950*/  @!PT LDS RZ, [RZ] ;  /* 0x00000000fffff984 */ /* 0x000fe20000000800 */
[----:B------:R-:W-:Y:S01]  /*4960*/  @!PT LDS RZ, [RZ] ;  /* 0x00000000fffff984 */ /* 0x000fe20000000800 */
[----:B------:R-:W-:Y:S01]  /*4970*/  @!PT LDS RZ, [RZ] ;  /* 0x00000000fffff984 */ /* 0x000fe20000000800 */
[----:B------:R4:W-:Y:S06]  /*4980*/  MEMBAR.ALL.CTA ;  /* 0x0000000000007992 */ /* 0x0009ec0000008000 */
[----:B----4-:R-:W4:Y:S01]  /*4990*/  FENCE.VIEW.ASYNC.S ;  /* 0x00000000000073c6 */ /* 0x010f220000000000 */
[----:B---3--:R-:W-:Y:S11]  /*49a0*/  LOP3.LUT P0, RZ, R6, 0x1, RZ, 0xc0, !PT ;  /* 0x0000000106ff7812 */ /* 0x008ff6000780c0ff */
[----:B------:R-:W-:Y:S02]  /*49b0*/  @!UPT UIADD3 URZ, UPT, UPT, URZ, URZ, URZ ;  /* 0x000000fffffff290 */ /* 0x000fe4000fffe0ff */
[----:B----4-:R-:W-:Y:S01]  /*49c0*/  VOTEU.ANY UP2, P0 ;  /* 0x0000000000ff7886 */ /* 0x010fe20000040100 */
[----:B------:R-:W-:Y:S11]  /*49d0*/  PLOP3.LUT P0, PT, PT, PT, UP2, 0x80, 0x8 ;  /* 0x000000000008781c */ /* 0x000ff60003f0f028 */
[----:B------:R-:W-:Y:S02]  /*49e0*/  @!UPT UIADD3 URZ, UPT, UPT, URZ, URZ, URZ ;  /* 0x000000fffffff290 */ /* 0x000fe4000fffe0ff */
[----:B--2---:R-:W-:Y:S02]  /*49f0*/  @P0 SHF.R.U32.HI R0, RZ, 0x10, R5 ;  /* 0x00000010ff000819 */ /* 0x004fe40000011605 */
[----:B------:R-:W-:Y:S02]  /*4a00*/  @P0 MOV R2, R4 ;  /* 0x0000000400020202 */ /* 0x000fe40000000f00 */
[----:B------:R-:W-:Y:S01]  /*4a10*/  @P0 R2UR UR4, R0 ;  /* 0x00000000000402ca */ /* 0x000fe200000e0000 */
[----:B------:R-:W-:Y:S01]  /*4a20*/  VIADD R0, R3, 0x100 ;  /* 0x0000010003007836 */ /* 0x000fe20000000000 */
[----:B------:R-:W-:Y:S02]  /*4a30*/  @P0 LOP3.LUT R4, R5, 0xffff, RZ, 0xc0, !PT ;  /* 0x0000ffff05040812 */ /* 0x000fe400078ec0ff */
[----:B------:R-:W-:Y:S02]  /*4a40*/  @P0 R2UR UR6, R2 ;  /* 0x00000000020602ca */ /* 0x000fe400000e0000 */
[----:B------:R-:W-:Y:S02]  /*4a50*/  PRMT R0, RZ, 0x654, R0 ;  /* 0x00000654ff007816 */ /* 0x000fe40000000000 */
[----:B------:R-:W-:Y:S02]  /*4a60*/  @P0 R2UR UR5, R4 ;  /* 0x00000000040502ca */ /* 0x000fe400000e0000 */
[----:B------:R2:W-:Y:S03]  /*4a70*/  SYNCS.ARRIVE.TRANS64.RED.A1T0 RZ, [R0+URZ], RZ ;  /* 0x000000ff00ff79a7 */ /* 0x0005e600081004ff */
[----:B------:R-:W-:Y:S04]  /*4a80*/  @UP2 UMOV UR26, UR4 ;  /* 0x00000004001a2c82 */ /* 0x000fe80008000000 */
[----:B------:R-:W-:Y:S04]  /*4a90*/  @UP2 UMOV UR13, UR6 ;  /* 0x00000006000d2c82 */ /* 0x000fe80008000000 */
[----:B------:R-:W-:Y:S01]  /*4aa0*/  @UP2 UMOV UR7, UR5 ;  /* 0x0000000500072c82 */ /* 0x000fe20008000000 */
[----:B------:R-:W-:Y:S05]  /*4ab0*/  BRA.U !UP0, `(.L_x_85) ;  /* 0x0000000108c07547 */ /* 0x000fea000b800000 */
[----:B------:R-:W-:Y:S02]  /*4ac0*/  UIMAD.WIDE.U32 UR10, UR7, UR35, URZ ;  /* 0x00000023070a72a5 */ /* 0x000fe4000f8e00ff */
[----:B------:R-:W-:Y:S02]  /*4ad0*/  UP2UR UR12, UPR, URZ, 0x4 ;  /* 0x00000004ff0c7883 */ /* 0x000fe40008000000 */
[----:B------:R-:W-:Y:S02]  /*4ae0*/  UISETP.NE.AND UP2, UPT, UR34, 0x1, UPT ;  /* 0x000000012200788c */ /* 0x000fe4000bf45270 */
[----:B------:R-:W-:Y:S02]  /*4af0*/  UIMAD.WIDE.U32 UR18, UR13, UR32, URZ ;  /* 0x000000200d1272a5 */ /* 0x000fe4000f8e00ff */
[----:B------:R-:W-:Y:S02]  /*4b00*/  USEL UR4, UR27, UR31, !UP2 ;  /* 0x0000001f1b047287 */ /* 0x000fe4000d000000 */
[----:B------:R-:W-:Y:S02]  /*4b10*/  UISETP.NE.AND UP0, UPT, UR16, 0x1, UPT ;  /* 0x000000011000788c */ /* 0x000fe4000bf05270 */
[----:B------:R-:W-:Y:S02]  /*4b20*/  UP2UR UR17, UPR, URZ, 0x2 ;  /* 0x00000002ff117883 */ /* 0x000fe40008000000 */
[----:B------:R-:W-:Y:S02]  /*4b30*/  UISETP.NE.AND UP1, UPT, UR41, 0x1, UPT ;  /* 0x000000012900788c */ /* 0x000fe4000bf25270 */
[----:B-1----:R-:W-:Y:S02]  /*4b40*/  UIMAD.WIDE.U32 UR20, UR4, UR14, URZ ;  /* 0x0000000e041472a5 */ /* 0x002fe4000f8e00ff */
[----:B------:R-:W-:Y:S01]  /*4b50*/  USEL UR8, UR30, UR37, !UP0 ;  /* 0x000000251e087287 */ /* 0x000fe2000c000000 */
[----:B------:R-:W-:Y:S02]  /*4b60*/  UMOV UR5, UR11 ;  /* 0x0000000b00057c82 */ /* 0x000fe40008000000 */
[----:B------:R-:W-:Y:S02]  /*4b70*/  USHF.R.U32.HI UR6, URZ, UR39, UR5 ;  /* 0x00000027ff067299 */ /* 0x000fe40008011605 */
[----:B------:R-:W-:Y:S02]  /*4b80*/  UIMAD.WIDE.U32 UR22, UR8, UR14, URZ ;  /* 0x0000000e081672a5 */ /* 0x000fe4000f8e00ff */
[----:B------:R-:W-:Y:S02]  /*4b90*/  USEL UR6, UR7, UR6, !UP2 ;  /* 0x0000000607067287 */ /* 0x000fe4000d000000 */
[----:B------:R-:W-:Y:S02]  /*4ba0*/  UISETP.NE.AND UP2, UPT, UR12, URZ, UPT ;  /* 0x000000ff0c00728c */ /* 0x000fe4000bf45270 */
[----:B------:R-:W-:Y:S01]  /*4bb0*/  UIMAD.WIDE.U32 UR10, UR6, UR14, URZ ;  /* 0x0000000e060a72a5 */ /* 0x000fe2000f8e00ff */
[----:B------:R-:W-:Y:S02]  /*4bc0*/  UMOV UR5, UR19 ;  /* 0x0000001300057c82 */ /* 0x000fe40008000000 */
[----:B------:R-:W-:Y:S03]  /*4bd0*/  USHF.R.U32.HI UR9, URZ, UR33, UR5 ;  /* 0x00000021ff097299 */ /* 0x000fe60008011605 */
[----:B------:R-:W-:Y:S02]  /*4be0*/  UMOV UR5, UR21 ;  /* 0x0000001500057c82 */ /* 0x000fe40008000000 */
[----:B------:R-:W-:Y:S03]  /*4bf0*/  @UP1 USHF.R.U32.HI UR4, URZ, UR15, UR5 ;  /* 0x0000000fff041299 */ /* 0x000fe60008011605 */
[----:B------:R-:W-:Y:S01]  /*4c00*/  UMOV UR5, UR23 ;  /* 0x0000001700057c82 */ /* 0x000fe20008000000 */
[----:B------:R-:W-:Y:S02]  /*4c10*/  UIMAD UR4, UR41, UR4, URZ ;  /* 0x00000004290472a4 */ /* 0x000fe4000f8e02ff */
[----:B------:R-:W-:Y:S02]  /*4c20*/  @UP1 USHF.R.U32.HI UR8, URZ, UR15, UR5 ;  /* 0x0000000fff081299 */ /* 0x000fe40008011605 */
[----:B------:R-:W-:Y:S02]  /*4c30*/  USEL UR5, UR13, UR9, !UP0 ;  /* 0x000000090d057287 */ /* 0x000fe4000c000000 */
[----:B------:R-:W-:Y:S02]  /*4c40*/  UIMAD UR9, UR41, UR8, URZ ;  /* 0x00000008290972a4 */ /* 0x000fe4000f8e02ff */
[----:B------:R-:W-:Y:S03]  /*4c50*/  UISETP.GE.AND UP0, UPT, UR6, UR4, UPT ;  /* 0x000000040600728c */ /* 0x000fe6000bf06270 */
[----:B------:R-:W-:Y:S01]  /*4c60*/  UMOV UR4, UR11 ;  /* 0x0000000b00047c82 */ /* 0x000fe20008000000 */
[----:B------:R-:W-:Y:S02]  /*4c70*/  UISETP.GE.OR UP0, UPT, UR5, UR9, UP0 ;  /* 0x000000090500728c */ /* 0x000fe40008706670 */
[----:B------:R-:W-:Y:S02]  /*4c80*/  USHF.R.U32.HI UR4, URZ, UR15, UR4 ;  /* 0x0000000fff047299 */ /* 0x000fe40008011604 */
[----:B------:R-:W-:Y:S02]  /*4c90*/  UIMAD.WIDE.U32 UR10, UR5, UR14, URZ ;  /* 0x0000000e050a72a5 */ /* 0x000fe4000f8e00ff */
[----:B------:R-:W-:Y:S04]  /*4ca0*/  USEL UR12, UR6, UR4, !UP1 ;  /* 0x00000004060c7287 */ /* 0x000fe8000c800000 */
[----:B------:R-:W-:Y:S01]  /*4cb0*/  UIADD3 UR9, UPT, UPT, -UR12, URZ, URZ ;  /* 0x000000ff0c097290 */ /* 0x000fe2000fffe1ff */
[----:B------:R-:W-:Y:S02]  /*4cc0*/  @!UP0 UMOV UR4, UR11 ;  /* 0x0000000b00048c82 */ /* 0x000fe40008000000 */
[----:B------:R-:W-:Y:S02]  /*4cd0*/  @!UP0 USHF.R.U32.HI UR4, URZ, UR15, UR4 ;  /* 0x0000000fff048299 */ /* 0x000fe40008011604 */
[----:B------:R-:W-:Y:S02]  /*4ce0*/  UIMAD UR9, UR41, UR9, UR6 ;  /* 0x00000009290972a4 */ /* 0x000fe4000f8e0206 */
[----:B------:R-:W-:Y:S02]  /*4cf0*/  @!UP0 USEL UR4, UR5, UR4, !UP1 ;  /* 0x0000000405048287 */ /* 0x000fe4000c800000 */
[----:B------:R-:W-:Y:S02]  /*4d00*/  UISETP.NE.AND UP1, UPT, UR17, URZ, UPT ;  /* 0x000000ff1100728c */ /* 0x000fe4000bf25270 */
[----:B------:R-:W-:Y:S02]  /*4d10*/  @!UP0 UIMAD UR9, UR8, UR9, UR4 ;  /* 0x00000009080982a4 */ /* 0x000fe4000f8e0204 */
[----:B------:R-:W-:Y:S02]  /*4d20*/  @!UP0 UIADD3 UR10, UPT, UPT, UR12, -UR4, URZ ;  /* 0x800000040c0a8290 */ /* 0x000fe4000fffe0ff */
[----:B------:R-:W-:Y:S02]  /*4d30*/  UIADD3 UR4, UPT, UPT, -UR5, URZ, URZ ;  /* 0x000000ff05047290 */ /* 0x000fe4000fffe1ff */
[----:B------:R-:W-:Y:S02]  /*4d40*/  UIADD3 UR8, UPT, UPT, -UR6, URZ, URZ ;  /* 0x000000ff06087290 */ /* 0x000fe4000fffe1ff */
[----:B------:R-:W-:Y:S02]  /*4d50*/  @!UP0 UIMAD UR6, UR10, UR41, UR5 ;  /* 0x000000290a0682a4 */ /* 0x000fe4000f8e0205 */
[----:B------:R-:W-:Y:S02]  /*4d60*/  UIMAD UR13, UR16, UR4, UR13 ;  /* 0x00000004100d72a4 */ /* 0x000fe4000f8e020d */
[----:B------:R-:W-:Y:S01]  /*4d70*/  UIMAD UR7, UR34, UR8, UR7 ;  /* 0x00000008220772a4 */ /* 0x000fe2000f8e0207 */
[----:B------:R-:W-:Y:S02]  /*4d80*/  @!UP0 UMOV UR5, UR9 ;  /* 0x0000000900058c82 */ /* 0x000fe40008000000 */
[----:B------:R-:W-:Y:S02]  /*4d90*/  UIMAD UR13, UR5, UR16, UR13 ;  /* 0x00000010050d72a4 */ /* 0x000fe4000f8e020d */
[----:B------:R-:W-:Y:S11]  /*4da0*/  UIMAD UR7, UR6, UR34, UR7 ;  /* 0x00000022060772a4 */ /* 0x000ff6000f8e0207 */
[----:B------:R-:W-:Y:S01]  /*4db0*/  @!UPT UIADD3 URZ, UPT, UPT, URZ, URZ, URZ ;  /* 0x000000fffffff290 */ /* 0x000fe2000fffe0ff */
.L_x_85:
[----:B------:R-:W3:Y:S01]  /*4dc0*/  @!UP3 LDCU.128 UR20, c[0x0][0xb10] ;  /* 0x00016200ff14b7ac */ /* 0x000ee20008000c00 */
[----:B------:R-:W-:Y:S04]  /*4dd0*/  ISETP.NE.U32.AND P0, PT, RZ, UR28, PT ;  /* 0x0000001cff007c0c */ /* 0x000fe8000bf05070 */
[----:B------:R-:W-:Y:S01]  /*4de0*/  ISETP.NE.AND.EX P0, PT, RZ, UR29, PT, P0 ;  /* 0x0000001dff007c0c */ /* 0x000fe2000bf05300 */
[----:B------:R-:W4:Y:S01]  /*4df0*/  @!UP3 LDCU UR5, c[0x0][0xb0c] ;  /* 0x00016180ff05b7ac */ /* 0x000f220008000800 */
[----:B---3--:R-:W-:Y:S07]  /*4e00*/  UIMAD.WIDE.U32 UR8, UR13, UR20, URZ ;  /* 0x000000140d0872a5 */ /* 0x008fee000f8e00ff */
[----:B------:R-:W-:Y:S01]  /*4e10*/  @!UP3 UMOV UR4, UR9 ;  /* 0x000000090004bc82 */ /* 0x000fe20008000000 */
[----:B----4-:R-:W-:Y:S02]  /*4e20*/  @!UP3 UISETP.NE.AND UP0, UPT, UR5, 0x1, UPT ;  /* 0x000000010500b88c */ /* 0x010fe4000bf05270 */
[----:B------:R-:W-:Y:S02]  /*4e30*/  @!UP3 USHF.R.U32.HI UR4, URZ, UR21, UR4 ;  /* 0x00000015ff04b299 */ /* 0x000fe40008011604 */
[----:B------:R-:W-:Y:S02]  /*4e40*/  UIMAD.WIDE.U32 UR8, UR7, UR23, URZ ;  /* 0x00000017070872a5 */ /* 0x000fe4000f8e00ff */
[----:B------:R-:W-:Y:S02]  /*4e50*/  @!UP3 USEL UR10, UR13, UR4, !UP0 ;  /* 0x000000040d0ab287 */ /* 0x000fe4000c000000 */
[----:B------:R-:W-:Y:S03]  /*4e60*/  @!UP3 UISETP.NE.AND UP0, UPT, UR22, 0x1, UPT ;  /* 0x000000011600b88c */ /* 0x000fe6000bf05270 */
[----:B------:R-:W-:Y:S02]  /*4e70*/  @!UP3 UMOV UR6, UR9 ;  /* 0x000000090006bc82 */ /* 0x000fe40008000000 */
[----:B------:R-:W3:Y:S02]  /*4e80*/  @!UP3 LDCU UR4, c[0x0][0xb20] ;  /* 0x00016400ff04b7ac */ /* 0x000ee40008000800 */
[----:B---3--:R-:W-:Y:S04]  /*4e90*/  @!UP3 USHF.R.U32.HI UR6, URZ, UR4, UR6 ;  /* 0x00000004ff06b299 */ /* 0x008fe80008011606 */
[----:B------:R-:W-:Y:S04]  /*4ea0*/  @!UP3 USEL UR6, UR7, UR6, !UP0 ;  /* 0x000000060706b287 */ /* 0x000fe8000c000000 */
[----:B------:R-:W-:Y:S02]  /*4eb0*/  @!UP3 UIADD3 UR4, UPT, UPT, -UR10, UR6, URZ ;  /* 0x000000060a04b290 */ /* 0x000fe4000fffe1ff */
[----:B------:R-:W-:Y:S02]  /*4ec0*/  @!UP3 UIADD3 UR6, UPT, UPT, UR10, -UR6, URZ ;  /* 0x800000060a06b290 */ /* 0x000fe4000fffe0ff */
[----:B------:R-:W-:Y:S02]  /*4ed0*/  @!UP3 UIMAD UR13, UR4, UR5, UR13 ;  /* 0x00000005040db2a4 */ /* 0x000fe4000f8e020d */
[----:B------:R-:W-:Y:S01]  /*4ee0*/  @!UP3 UIMAD UR7, UR6, UR22, UR7 ;  /* 0x000000160607b2a4 */ /* 0x000fe2000f8e0207 */
[----:B------:R-:W-:Y:S11]  /*4ef0*/  BRA.U UP4, `(.L_x_86) ;  /* 0x0000000104107547 */ /* 0x000ff6000b800000 */
[----:B--2---:R-:W-:Y:S04]  /*4f00*/  MOV R0, UR38 ;  /* 0x0000002600007c02 */ /* 0x004fe80008000f00 */
[----:B------:R-:W-:Y:S04]  /*4f10*/  SHF.L.U32 R3, R0, 0x1f, RZ ;  /* 0x0000001f00037819 */ /* 0x000fe800000006ff */
[----:B------:R-:W2:Y:S02]  /*4f20*/  SYNCS.PHASECHK.TRANS64.TRYWAIT P1, [UR24+0xe8], R3 ;  /* 0x0000e803ff0075a7 */ /* 0x000ea40008021118 */
[----:B--2---:R-:W-:Y:S05]  /*4f30*/  @!P1 BRA `(.L_x_87) ;  /* 0x00000024008c9947 */ /* 0x004fea0003800000 */
.L_x_86:
[----:B------:R-:W-:Y:S05]  /*4f40*/  BRA.U !UP6, `(.L_x_88) ;  /* 0x000000010e387547 */ /* 0x000fea000b800000 */
[----:B------:R-:W-:Y:S01]  /*4f50*/  UPLOP3.LUT UP1, UPT, UPT, UPT, UP5, 0x80, 0x8 ;  /* 0x000000000008789c */ /* 0x000fe20003f2f050 */
[----:B------:R-:W-:Y:S01]  /*4f60*/  HFMA2 R19, -RZ, RZ, 0, 5.9604644775390625e-08 ;  /* 0x00000001ff137431 */ /* 0x000fe200000001ff */
[----:B------:R-:W3:Y:S04]  /*4f70*/  LDCU.64 UR8, c[0x0][0x358] ;  /* 0x00006b00ff0877ac */ /* 0x000ee80008000a00 */
[----:B------:R-:W-:Y:S05]  /*4f80*/  PLOP3.LUT P1, PT, PT, PT, UP1, 0x80, 0x8 ;  /* 0x000000000008781c */ /* 0x000fea0003f2f018 */
[----:B------:R-:W4:Y:S01]  /*4f90*/  @UP1 LDCU.64 UR4, c[0x0][0x888] ;  /* 0x00011100ff0417ac */ /* 0x000f220008000a00 */
[----:B------:R-:W-:Y:S04]  /*4fa0*/  @UP1 UIMAD UR6, UR36, UR28, URZ ;  /* 0x0000001c240612a4 */ /* 0x000fe8000f8e02ff */
[----:B----4-:R-:W-:Y:S06]  /*4fb0*/  @UP1 UIMAD.WIDE UR4, UR6, 0x4, UR4 ;  /* 0x00000004060418a5 */ /* 0x010fec000f8e0204 */
[----:B------:R-:W-:Y:S02]  /*4fc0*/  IMAD.U32 R2, RZ, RZ, UR4 ;  /* 0x00000004ff027e24 */ /* 0x000fe4000f8e00ff */
[----:B--2---:R-:W-:Y:S05]  /*4fd0*/  IMAD.U32 R3, RZ, RZ, UR5 ;  /* 0x00000005ff037e24 */ /* 0x004fea000f8e00ff */
[----:B---3--:R-:W2:Y:S02]  /*4fe0*/  @P1 LDG.E R0, desc[UR8][R2.64] ;  /* 0x0000000802001981 */ /* 0x008ea4000c1e1900 */
[----:B--2---:R-:W-:Y:S01]  /*4ff0*/  @P1 R2UR UR45, R0 ;  /* 0x00000000002d12ca */ /* 0x004fe200000e0000 */
[----:B------:R-:W-:Y:S05]  /*5000*/  IMAD.MOV.U32 R0, RZ, RZ, 0x1 ;  /* 0x00000001ff007424 */ /* 0x000fea00078e00ff */
[----:B------:R-:W-:Y:S08]  /*5010*/  @!P1 PRMT R19, R0, 0x7610, R19 ;  /* 0x0000761000139816 */ /* 0x000ff00000000013 */
[----:B------:R-:W3:Y:S02]  /*5020*/  @!UP1 LDCU UR45, c[0x0][0x880] ;  /* 0x00011000ff2d97ac */ /* 0x000ee40008000800 */
.L_x_88:
[----:B---3--:R-:W-:Y:S01]  /*5030*/  @!P0 FSETP.EQ.AND P2, PT, RZ, UR45, PT ;  /* 0x0000002dff008c0b */ /* 0x008fe2000bf42000 */
[----:B------:R-:W-:Y:S01]  /*5040*/  @!UPT UIADD3 URZ, UPT, UPT, URZ, URZ, URZ ;  /* 0x000000fffffff290 */ /* 0x000fe2000fffe0ff */
[----:B------:R-:W-:Y:S11]  /*5050*/  @!P0 BRA `(.L_x_89) ;  /* 0x0000000000148947 */ /* 0x000ff60003800000 */
[----:B------:R-:W-:Y:S02]  /*5060*/  LOP3.LUT P0, RZ, R19, 0xff, RZ, 0xc0, !PT ;  /* 0x000000ff13ff7812 */ /* 0x000fe4000780c0ff */
[----:B------:R-:W-:Y:S04]  /*5070*/  PLOP3.LUT P2, PT, PT, PT, UP1, 0x80, 0x8 ;  /* 0x000000000008781c */ /* 0x000fe80003f4f018 */
[----:B------:R-:W-:Y:S07]  /*5080*/  PLOP3.LUT P2, PT, P2, PT, PT, 0x8, 0x80 ;  /* 0x000000000080781c */ /* 0x000fee000174e170 */
[----:B------:R-:W-:Y:S11]  /*5090*/  @P0 FSETP.EQ.AND P2, PT, RZ, UR45, PT ;  /* 0x0000002dff000c0b */ /* 0x000ff6000bf42000 */
[----:B------:R-:W-:Y:S02]  /*50a0*/  @!UPT UIADD3 URZ, UPT, UPT, URZ, URZ, URZ ;  /* 0x000000fffffff290 */ /* 0x000fe4000fffe0ff */
.L_x_89:
[----:B------:R-:W-:Y:S01]  /*50b0*/  ULEA UR4, UR25, UR24, 0x3 ;  /* 0x0000001819047291 */ /* 0x000fe2000f8e18ff */
[----:B--2---:R-:W-:Y:S02]  /*50c0*/  SHF.L.U32 R0, R11, 0x1f, RZ ;  /* 0x0000001f0b007819 */ /* 0x004fe400000006ff */
[----:B------:R-:W-:Y:S01]  /*50d0*/  ELECT P1, URZ, PT ;  /* 0x0000000000ff782f */ /* 0x000fe20003820000 */
[----:B------:R-:W-:Y:S05]  /*50e0*/  VIADD R10, R10, 0x1 ;  /* 0x000000010a0a7836 */ /* 0x000fea0000000000 */
[----:B------:R-:W2:Y:S02]  /*50f0*/  SYNCS.PHASECHK.TRANS64.TRYWAIT P0, [UR4+0xd0], R0 ;  /* 0x0000d000ff0075a7 */ /* 0x000ea40008001104 */
[----:B--2---:R-:W-:Y:S05]  /*5100*/  @!P0 BRA `(.L_x_90) ;  /* 0x0000002400308947 */ /* 0x004fea0003800000 */
.L_x_159:
[----:B------:R-:W-:Y:S01]  /*5110*/  UIADD3 UR9, UPT, UPT, UR4, 0xc0, URZ ;  /* 0x000000c004097890 */ /* 0x000fe2000fffe0ff */
[----:B------:R-:W-:Y:S01]  /*5120*/  PLOP3.LUT P1, PT, P2, P1, PT, 0xf2, 0x2f ;  /* 0x00000000002f781c */ /* 0x000fe20001723e72 */
[----:B------:R-:W-:Y:S01]  /*5130*/  UPLOP3.LUT UP4, UPT, UPT, UPT, UPT, 0x80, 0x8 ;  /* 0x000000000008789c */ /* 0x000fe20003f8f070 */
[----:B------:R-:W-:Y:S01]  /*5140*/  R2UR UR23, R31 ;  /* 0x000000001f1772ca */ /* 0x000fe200000e0000 */
[----:B------:R-:W-:Y:S01]  /*5150*/  UMOV UR20, 0x0 ;  /* 0x0000000000147882 */ /* 0x000fe20000000000 */
[----:B------:R-:W-:Y:S01]  /*5160*/  UMOV UR21, 0x10000000 ;  /* 0x1000000000157882 */ /* 0x000fe20000000000 */
[----:B------:R-:W-:Y:S01]  /*5170*/  UMOV UR12, UR36 ;  /* 0x00000024000c7c82 */ /* 0x000fe20008000000 */
[----:B------:R-:W-:Y:S01]  /*5180*/  R2UR UR22, R32 ;  /* 0x00000000201672ca */ /* 0x000fe200000e0000 */
[----:B------:R-:W-:Y:S06]  /*5190*/  UMOV UR36, UR26 ;  /* 0x0000001a00247c82 */ /* 0x000fec0008000000 */
[----:B------:R-:W-:Y:S01]  /*51a0*/  VOTEU.ALL UP0, P1 ;  /* 0x0000000000ff7886 */ /* 0x000fe20000800000 */
[----:B------:R-:W-:Y:S04]  /*51b0*/  @!P1 IADD3 R2, P0, PT, R12, 0x580, RZ ;  /* 0x000005800c029810 */ /* 0x000fe80007f1e0ff */
[----:B------:R-:W-:Y:S01]  /*51c0*/  @!UP0 ULEA UR5, UR25, UR24, 0xa ;  /* 0x0000001819058291 */ /* 0x000fe2000f8e50ff */
[----:B--2---:R-:W-:Y:S01]  /*51d0*/  @!P1 IMAD.X R0, RZ, RZ, R13, P0 ;  /* 0x000000ffff009224 */ /* 0x004fe200000e060d */
[----:B------:R-:W-:Y:S01]  /*51e0*/  @!UP0 USHF.L.U32 UR10, UR50, 0x3, URZ ;  /* 0x00000003320a8899 */ /* 0x000fe200080006ff */
[----:B------:R-:W-:Y:S01]  /*51f0*/  @!P1 R2UR UR6, R2 ;  /* 0x00000000020692ca */ /* 0x000fe200000e0000 */
[----:B------:R-:W-:Y:S01]  /*5200*/  @!UP0 UIADD3 UR8, UPT, UPT, UR5, 0x200, URZ ;  /* 0x0000020005088890 */ /* 0x000fe2000fffe0ff */
[C---:B------:R-:W-:Y:S01]  /*5210*/  ISETP.NE.AND P0, PT, R10.reuse, 0x2, PT ;  /* 0x000000020a00780c */ /* 0x040fe20003f05270 */
[----:B------:R-:W-:Y:S02]  /*5220*/  UIADD3 UR5, UPT, UPT, UR25, 0x1, URZ ;  /* 0x0000000119057890 */ /* 0x000fe4000fffe0ff */
[----:B------:R-:W-:Y:S01]  /*5230*/  @!UP0 USHF.L.U32 UR11, UR51, 0x6, URZ ;  /* 0x00000006330b8899 */ /* 0x000fe200080006ff */
[----:B------:R-:W-:Y:S01]  /*5240*/  SEL R10, R10, RZ, P0 ;  /* 0x000000ff0a0a7207 */ /* 0x000fe20000000000 */
[----:B------:R-:W-:Y:S02]  /*5250*/  UISETP.NE.AND UP0, UPT, UR5, 0x2, UPT ;  /* 0x000000020500788c */ /* 0x000fe4000bf05270 */
[----:B------:R-:W-:Y:S02]  /*5260*/  UIADD3 UR50, UPT, UPT, UR7, UR23, URZ ;  /* 0x0000001707327290 */ /* 0x000fe4000fffe0ff */
[----:B------:R-:W-:Y:S01]  /*5270*/  USEL UR25, UR5, URZ, UP0 ;  /* 0x000000ff05197287 */ /* 0x000fe20008000000 */
[----:B------:R-:W-:Y:S01]  /*5280*/  @!P1 R2UR UR5, R0 ;  /* 0x00000000000592ca */ /* 0x000fe200000e0000 */
[----:B------:R-:W-:Y:S01]  /*5290*/  IMAD.U32 R2, RZ, RZ, UR6 ;  /* 0x00000006ff027e24 */ /* 0x000fe2000f8e00ff */
[----:B------:R-:W-:Y:S01]  /*52a0*/  USEL UR17, URZ, 0x1, UP0 ;  /* 0x00000001ff117887 */ /* 0x000fe20008000000 */
[----:B------:R-:W-:Y:S01]  /*52b0*/  SEL R0, RZ, 0x1, P0 ;  /* 0x00000001ff007807 */ /* 0x000fe20000000000 */
[----:B------:R-:W-:Y:S01]  /*52c0*/  VOTEU.ALL UP0, P1 ;  /* 0x0000000000ff7886 */ /* 0x000fe20000800000 */
[----:B------:R-:W-:Y:S01]  /*52d0*/  UIADD3 UR51, UPT, UPT, UR13, UR22, URZ ;  /* 0x000000160d337290 */ /* 0x000fe2000fffe0ff */
[----:B------:R-:W-:Y:S02]  /*52e0*/  @!P1 R2UR UR18, R2 ;  /* 0x00000000021292ca */ /* 0x000fe400000e0000 */
[----:B------:R-:W-:Y:S02]  /*52f0*/  LOP3.LUT R9, R9, R0, RZ, 0x3c, !PT ;  /* 0x0000000009097212 */ /* 0x000fe400078e3cff */
[----:B------:R-:W-:Y:S03]  /*5300*/  LOP3.LUT R11, R11, UR17, RZ, 0x3c, !PT ;  /* 0x000000110b0b7c12 */ /* 0x000fe6000f8e3cff */
[----:B------:R-:W-:Y:S01]  /*5310*/  IMAD.U32 R3, RZ, RZ, UR5 ;  /* 0x00000005ff037e24 */ /* 0x000fe2000f8e00ff */
[----:B------:R-:W-:Y:S04]  /*5320*/  UPRMT UR5, UR46, 0x654, UR9 ;  /* 0x000006542e057896 */ /* 0x000fe80008000009 */
[----:B------:R-:W-:Y:S11]  /*5330*/  @!P1 R2UR UR19, R3 ;  /* 0x00000000031392ca */ /* 0x000ff600000e0000 */
[----:B------:R-:W-:Y:S02]  /*5340*/  @!UPT UIADD3 URZ, UPT, UPT, URZ, URZ, URZ ;  /* 0x000000fffffff290 */ /* 0x000fe4000fffe0ff */
[----:B------:R2:W-:Y:S01]  /*5350*/  @!UP0 UTMALDG.3D [UR8], [UR18], desc[UR20] ;  /* 0x00001408120085b4 */ /* 0x0005e20008011000 */
[----:B------:R2:W-:Y:S01]  /*5360*/  @!P1 SYNCS.ARRIVE.TRANS64.RED.A0TR RZ, [UR4+0xc0], R8 ;  /* 0x0000c008ffff99a7 */ /* 0x0005e20008300404 */
[----:B------:R-:W-:Y:S01]  /*5370*/  SYNCS.ARRIVE.TRANS64.RED.A1T0 RZ, [UR5], RZ ;  /* 0x000000ffffff79a7 */ /* 0x000fe20008100405 */
[----:B------:R-:W-:Y:S05]  /*5380*/  BRA.U UP2, `(.L_x_91) ;  /* 0xfffffff502507547 */ /* 0x000fea000b83ffff */
[----:B------:R-:W-:Y:S01]  /*5390*/  UIADD3 UR24, UPT, UPT, UR24, 0xd0, URZ ;  /* 0x000000d018187890 */ /* 0x000fe2000fffe0ff */
[----:B------:R-:W-:-:S03]  /*53a0*/  SHF.L.U32 R3, R11, 0x1f, RZ ;  /* 0x0000001f0b037819 */ /* 0x000fc600000006ff */
[----:B------:R-:W-:-:S09]  /*53b0*/  ULEA UR4, UR25, UR24, 0x3 ;  /* 0x0000001819047291 */ /* 0x000fd2000f8e18ff */
[----:B------:R-:W3:Y:S02]  /*53c0*/  SYNCS.PHASECHK.TRANS64.TRYWAIT P0, [UR4], R3 ;  /* 0x00000003ff0075a7 */ /* 0x000ee40008001104 */
[----:B---3--:R-:W-:Y:S05]  /*53d0*/  @!P0 BRA `(.L_x_92) ;  /* 0x0000002000948947 */ /* 0x008fea0003800000 */
.L_x_161:
[----:B------:R-:W-:-:S04]  /*53e0*/  UIADD3 UR4, UPT, UPT, UR25, 0x1, URZ ;  /* 0x0000000119047890 */ /* 0x000fc8000fffe0ff */
[----:B------:R-:W-:-:S04]  /*53f0*/  UISETP.NE.AND UP0, UPT, UR4, 0x2, UPT ;  /* 0x000000020400788c */ /* 0x000fc8000bf05270 */
[----:B------:R-:W-:Y:S02]  /*5400*/  USEL UR5, URZ, 0x1, UP0 ;  /* 0x00000001ff057887 */ /* 0x000fe40008000000 */
[----:B------:R-:W-:-:S04]  /*5410*/  USEL UR4, UR4, URZ, UP0 ;  /* 0x000000ff04047287 */ /* 0x000fc80008000000 */
[----:B------:R-:W-:Y:S01]  /*5420*/  ULEA UR4, UR4, UR24, 0x3 ;  /* 0x0000001804047291 */ /* 0x000fe2000f8e18ff */
[----:B---3--:R-:W-:-:S04]  /*5430*/  LOP3.LUT R3, R11, UR5, RZ, 0x3c, !PT ;  /* 0x000000050b037c12 */ /* 0x008fc8000f8e3cff */
[----:B------:R-:W-:Y:S01]  /*5440*/  SHF.L.U32 R3, R3, 0x1f, RZ ;  /* 0x0000001f03037819 */ /* 0x000fe200000006ff */
[----:B------:R-:W-:-:S07]  /*5450*/  IMAD.U32 R0, RZ, RZ, UR4 ;  /* 0x00000004ff007e24 */ /* 0x000fce000f8e00ff */
.L_x_93:
[----:B---3--:R3:W4:Y:S02]  /*5460*/  SYNCS.PHASECHK.TRANS64.TRYWAIT P0, [R0+URZ], R3 ;  /* 0x00000003000075a7 */ /* 0x00872400080011ff */
[----:B----4-:R-:W-:Y:S05]  /*5470*/  @!P0 NANOSLEEP.SYNCS 0x989680 ;  /* 0x009896800000895d */ /* 0x010fea0003900000 */
[----:B------:R-:W4:Y:S02]  /*5480*/  @!P0 SYNCS.PHASECHK.TRANS64 P0, [R0+URZ], R3 ;  /* 0x00000003000085a7 */ /* 0x000f2400080010ff */
[----:B-12-4-:R-:W-:Y:S05]  /*5490*/  @P0 EXIT ;  /* 0x000000000000094d */ /* 0x016fea0003800000 */
[----:B------:R-:W-:Y:S05]  /*54a0*/  BRA `(.L_x_93) ;  /* 0xfffffffc00ec7947 */ /* 0x000fea000383ffff */
.L_x_83:
[----:B------:R-:W-:-:S06]  /*54b0*/  UISETP.GE.AND UP0, UPT, UR18, 0x4, UPT ;  /* 0x000000041200788c */ /* 0x000fcc000bf06270 */
[----:B------:R-:W-:-:S13]  /*54c0*/  PLOP3.LUT P0, PT, PT, PT, UP0, 0x80, 0x8 ;  /* 0x000000000008781c */ /* 0x000fda0003f0f008 */
[----:B-1----:R-:W-:Y:S05]  /*54d0*/  @!P0 EXIT ;  /* 0x000000000000894d */ /* 0x002fea0003800000 */
[----:B------:R-:W-:Y:S01]  /*54e0*/  BAR.SYNC.DEFER_BLOCKING 0x6, 0xa0 ;  /* 0x0182800000007b1d */ /* 0x000fe20000010000 */
[C---:B------:R-:W-:Y:S02]  /*54f0*/  IMAD.SHL.U32 R0, R38.reuse, 0x8, RZ ;  /* 0x0000000826007824 */ /* 0x040fe400078e00ff */
[----:B------:R-:W-:Y:S02]  /*5500*/  HFMA2 R36, -RZ, RZ, 0, 5.9604644775390625e-08 ;  /* 0x00000001ff247431 */ /* 0x000fe400000001ff */
[C---:B------:R-:W-:Y:S01]  /*5510*/  IMAD.U32 R16, R38.reuse, 0x10000, RZ ;  /* 0x0001000026107824 */ /* 0x040fe200078e00ff */
[----:B------:R-:W-:Y:S01]  /*5520*/  CS2R R34, SRZ ;  /* 0x0000000000227805 */ /* 0x000fe2000001ff00 */
[----:B------:R-:W-:Y:S01]  /*5530*/  IMAD.SHL.U32 R37, R38, 0x4, RZ ;  /* 0x0000000426257824 */ /* 0x000fe200078e00ff */
[----:B------:R-:W-:Y:S01]  /*5540*/  UMOV UR4, 0x400 ;  /* 0x0000040000047882 */ /* 0x000fe20000000000 */
[----:B------:R-:W1:Y:S01]  /*5550*/  LDC.64 R26, c[0x0][0x8b0] ;  /* 0x00022c00ff1a7b82 */ /* 0x000e620000000a00 */
[----:B------:R-:W-:Y:S01]  /*5560*/  ULEA UR4, UR46, UR4, 0x18 ;  /* 0x000000042e047291 */ /* 0x000fe2000f8ec0ff */
[----:B------:R-:W-:Y:S01]  /*5570*/  LOP3.LUT R0, R0, 0x78, RZ, 0xc0, !PT ;  /* 0x0000007800007812 */ /* 0x000fe200078ec0ff */
[----:B------:R-:W-:Y:S01]  /*5580*/  IMAD.MOV.U32 R42, RZ, RZ, RZ ;  /* 0x000000ffff2a7224 */ /* 0x000fe200078e00ff */
[----:B------:R-:W-:Y:S01]  /*5590*/  LOP3.LUT R16, R16, 0x600000, RZ, 0xc0, !PT ;  /* 0x0060000010107812 */ /* 0x000fe200078ec0ff */
[----:B------:R-:W2:Y:S01]  /*55a0*/  LDCU UR62, c[0x0][0x370] ;  /* 0x00006e00ff3e77ac */ /* 0x000ea20008000800 */
[----:B------:R-:W-:-:S02]  /*55b0*/  LOP3.LUT R37, R0, 0x180, R37, 0xf8, !PT ;  /* 0x0000018000257812 */ /* 0x000fc400078ef825 */
[----:B------:R-:W3:Y:S01]  /*55c0*/  LDC.64 R24, c[0x0][0x8a8] ;  /* 0x00022a00ff187b82 */ /* 0x000ee20000000a00 */
[----:B------:R-:W-:Y:S01]  /*55d0*/  LOP3.LUT R38, R38, 0x60, RZ, 0xc0, !PT ;  /* 0x0000006026267812 */ /* 0x000fe200078ec0ff */
[----:B------:R-:W4:Y:S01]  /*55e0*/  LDCU UR44, c[0x0][0xb0c] ;  /* 0x00016180ff2c77ac */ /* 0x000f220008000800 */
[----:B------:R-:W-:Y:S01]  /*55f0*/  SHF.L.U32 R37, R37, 0x1, RZ ;  /* 0x0000000125257819 */ /* 0x000fe200000006ff */
[----:B------:R-:W1:Y:S01]  /*5600*/  LDCU UR40, c[0x0][0xb30] ;  /* 0x00016600ff2877ac */ /* 0x000e620008000800 */
[----:B------:R-:W2:Y:S01]  /*5610*/  LDS R3, [UR4+0x1a0] ;  /* 0x0001a004ff037984 */ /* 0x000ea20008000800 */
[----:B------:R-:W4:Y:S01]  /*5620*/  LDCU.64 UR4, c[0x0][0x890] ;  /* 0x00011200ff0477ac */ /* 0x000f220008000a00 */
[----:B------:R-:W1:Y:S01]  /*5630*/  LDCU.64 UR60, c[0x0][0x888] ;  /* 0x00011100ff3c77ac */ /* 0x000e620008000a00 */
[----:B------:R-:W1:Y:S01]  /*5640*/  LDCU.64 UR42, c[0x0][0xb28] ;  /* 0x00016500ff2a77ac */ /* 0x000e620008000a00 */
[----:B------:R-:W1:Y:S01]  /*5650*/  LDCU.128 UR56, c[0x0][0xb10] ;  /* 0x00016200ff3877ac */ /* 0x000e620008000c00 */
[----:B------:R-:W1:Y:S01]  /*5660*/  LDCU UR55, c[0x0][0x374] ;  /* 0x00006e80ff3777ac */ /* 0x000e620008000800 */
[----:B----4-:R-:W-:Y:S01]  /*5670*/  MOV R30, UR4 ;  /* 0x00000004001e7c02 */ /* 0x010fe20008000f00 */
[----:B------:R-:W-:Y:S01]  /*5680*/  IMAD.U32 R29, RZ, RZ, UR5 ;  /* 0x00000005ff1d7e24 */ /* 0x000fe2000f8e00ff */
[----:B------:R-:W-:Y:S01]  /*5690*/  UMOV UR39, URZ ;  /* 0x000000ff00277c82 */ /* 0x000fe20008000000 */
[----:B------:R-:W-:Y:S01]  /*56a0*/  UMOV UR49, URZ ;  /* 0x000000ff00317c82 */ /* 0x000fe20008000000 */
[----:B------:R-:W-:Y:S01]  /*56b0*/  UMOV UR53, URZ ;  /* 0x000000ff00357c82 */ /* 0x000fe20008000000 */
[----:B------:R-:W-:Y:S01]  /*56c0*/  UMOV UR54, URZ ;  /* 0x000000ff00367c82 */ /* 0x000fe20008000000 */
[----:B-12---:R-:W-:-:S07]  /*56d0*/  IMAD.IADD R16, R3, 0x1, R16 ;  /* 0x0000000103107824 */ /* 0x006fce00078e0210 */
.L_x_109:
[----:B-1----:R-:W1:Y:S01]  /*56e0*/  S2UR UR4, SR_CgaCtaId ;  /* 0x00000000000479c3 */ /* 0x002e620000008800 */
[----:B------:R-:W-:Y:S01]  /*56f0*/  UMOV UR48, 0x400 ;  /* 0x0000040000307882 */ /* 0x000fe20000000000 */
[----:B------:R-:W-:Y:S01]  /*5700*/  SHF.L.U32 R3, R34, 0x1f, RZ ;  /* 0x0000001f22037819 */ /* 0x000fe200000006ff */
[----:B-1----:R-:W-:Y:S06]  /*5710*/  ULEA UR48, UR4, UR48, 0x18 ;  /* 0x0000003004307291 */ /* 0x002fec000f8ec0ff */
[C---:B------:R-:W-:Y:S02]  /*5720*/  LEA R0, R42.reuse, UR48, 0x3 ;  /* 0x000000302a007c11 */ /* 0x040fe4000f8e18ff */
[----:B------:R-:W-:Y:S02]  /*5730*/  LEA R5, R42, UR48, 0x4 ;  /* 0x000000302a057c11 */ /* 0x000fe4000f8e20ff */
[----:B------:R-:W1:Y:S02]  /*5740*/  SYNCS.PHASECHK.TRANS64.TRYWAIT P0, [R0+URZ+0xf0], R3 ;  /* 0x0000f003000075a7 */ /* 0x000e6400080011ff */
[----:B-12---:R-:W-:Y:S05]  /*5750*/  @!P0 BRA `(.L_x_94) ;  /* 0x0000001c00cc8947 */ /* 0x006fea0003800000 */
.L_x_162:
[----:B------:R-:W-:Y:S01]  /*5760*/  R2UR UR7, R39 ;  /* 0x00000000270772ca */ /* 0x000fe200000e0000 */
[----:B------:R-:W2:Y:S01]  /*5770*/  LDS.128 R4, [R5+0x180] ;  /* 0x0001800005047984 */ /* 0x000ea20000000c00 */
[----:B-1----:R-:W-:Y:S01]  /*5780*/  VIADD R0, R0, 0x100 ;  /* 0x0000010000007836 */ /* 0x002fe20000000000 */
[----:B------:R-:W-:Y:S04]  /*5790*/  UISETP.GE.AND UP0, UPT, UR41, 0x1, UPT ;  /* 0x000000012900788c */ /* 0x000fe8000bf06270 */
[----:B------:R-:W-:Y:S01]  /*57a0*/  PRMT R0, RZ, 0x654, R0 ;  /* 0x00000654ff007816 */ /* 0x000fe20000000000 */
[----:B------:R-:W-:Y:S01]  /*57b0*/  @!PT LDS RZ, [RZ] ;  /* 0x00000000fffff984 */ /* 0x000fe20000000800 */
[----:B------:R-:W-:Y:S01]  /*57c0*/  @!PT LDS RZ, [RZ] ;  /* 0x00000000fffff984 */ /* 0x000fe20000000800 */
[----:B------:R-:W-:Y:S01]  /*57d0*/  @!PT LDS RZ, [RZ] ;  /* 0x00000000fffff984 */ /* 0x000fe20000000800 */
[----:B------:R-:W-:Y:S01]  /*57e0*/  @!PT LDS RZ, [RZ] ;  /* 0x00000000fffff984 */ /* 0x000fe20000000800 */
[----:B------:R1:W-:Y:S06]  /*57f0*/  MEMBAR.ALL.CTA ;  /* 0x0000000000007992 */ /* 0x0003ec0000008000 */
[----:B-1----:R-:W1:Y:S02]  /*5800*/  FENCE.VIEW.ASYNC.S ;  /* 0x00000000000073c6 */ /* 0x002e640000000000 */
[----:B-1----:R1:W-:Y:S01]  /*5810*/  SYNCS.ARRIVE.TRANS64.RED.A1T0 RZ, [R0+URZ], RZ ;  /* 0x000000ff00ff79a7 */ /* 0x0023e200081004ff */
[----:B--2---:R-:W-:Y:S11]  /*5820*/  LOP3.LUT P0, RZ, R6, 0x1, RZ, 0xc0, !PT ;  /* 0x0000000106ff7812 */ /* 0x004ff6000780c0ff */
[----:B------:R-:W-:Y:S02]  /*5830*/  @!UPT UIADD3 URZ, UPT, UPT, URZ, URZ, URZ ;  /* 0x000000fffffff290 */ /* 0x000fe4000fffe0ff */
[----:B------:R-:W-:Y:S01]  /*5840*/  VOTEU.ANY UP1, P0 ;  /* 0x0000000000ff7886 */ /* 0x000fe20000020100 */
[----:B------:R-:W-:Y:S01]  /*5850*/  PLOP3.LUT P0, PT, PT, PT, UP1, 0x80, 0x8 ;  /* 0x000000000008781c */ /* 0x000fe20003f0f018 */
[----:B------:R-:W-:Y:S11]  /*5860*/  UP2UR UR63, UPR, URZ, 0x2 ;  /* 0x00000002ff3f7883 */ /* 0x000ff60008000000 */
[----:B------:R-:W-:Y:S01]  /*5870*/  @!UPT UIADD3 URZ, UPT, UPT, URZ, URZ, URZ ;  /* 0x000000fffffff290 */ /* 0x000fe2000fffe0ff */
[----:B------:R-:W-:Y:S02]  /*5880*/  @P0 SHF.R.U32.HI R2, RZ, 0x10, R5 ;  /* 0x00000010ff020819 */ /* 0x000fe40000011605 */
[----:B------:R-:W-:Y:S02]  /*5890*/  @P0 MOV R3, R4 ;  /* 0x0000000400030202 */ /* 0x000fe40000000f00 */
[----:B------:R-:W-:Y:S02]  /*58a0*/  @P0 R2UR UR4, R2 ;  /* 0x00000000020402ca */ /* 0x000fe400000e0000 */
[----:B------:R-:W-:Y:S02]  /*58b0*/  @P0 LOP3.LUT R4, R5, 0xffff, RZ, 0xc0, !PT ;  /* 0x0000ffff05040812 */ /* 0x000fe400078ec0ff */
[----:B------:R-:W-:Y:S02]  /*58c0*/  @P0 R2UR UR6, R3 ;  /* 0x00000000030602ca */ /* 0x000fe400000e0000 */
[----:B------:R-:W-:Y:S07]  /*58d0*/  @P0 R2UR UR5, R4 ;  /* 0x00000000040502ca */ /* 0x000fee00000e0000 */
[----:B------:R-:W-:Y:S02]  /*58e0*/  @UP1 UMOV UR7, UR4 ;  /* 0x0000000400071c82 */ /* 0x000fe40008000000 */
[----:B------:R-:W-:Y:S02]  /*58f0*/  IMAD.U32 R39, RZ, RZ, UR7 ;  /* 0x00000007ff277e24 */ /* 0x000fe4000f8e00ff */
[----:B------:R-:W-:Y:S02]  /*5900*/  @UP1 UMOV UR38, UR6 ;  /* 0x0000000600261c82 */ /* 0x000fe40008000000 */
[----:B------:R-:W-:Y:S01]  /*5910*/  @UP1 UMOV UR37, UR5 ;  /* 0x0000000500251c82 */ /* 0x000fe20008000000 */
[----:B-1----:R-:W-:Y:S05]  /*5920*/  BRA.U !UP0, `(.L_x_95) ;  /* 0x0000000108cc7547 */ /* 0x002fea000b800000 */
[----:B------:R-:W1:Y:S01]  /*5930*/  LDCU UR12, c[0x0][0xb20] ;  /* 0x00016400ff0c77ac */ /* 0x000e620008000800 */
[----:B------:R-:W-:Y:S02]  /*5940*/  UIMAD.WIDE.U32 UR4, UR55, UR59, URZ ;  /* 0x0000003b370472a5 */ /* 0x000fe4000f8e00ff */
[----:B------:R-:W-:Y:S02]  /*5950*/  UIMAD.WIDE.U32 UR6, UR62, UR56, URZ ;  /* 0x000000383e0672a5 */ /* 0x000fe4000f8e00ff */
[----:B------:R-:W-:Y:S02]  /*5960*/  UISETP.NE.AND UP0, UPT, UR58, 0x1, UPT ;  /* 0x000000013a00788c */ /* 0x000fe4000bf05270 */
[----:B------:R-:W-:Y:S02]  /*5970*/  UIMAD.WIDE.U32 UR8, UR37, UR59, URZ ;  /* 0x0000003b250872a5 */ /* 0x000fe4000f8e00ff */
[----:B------:R-:W-:Y:S02]  /*5980*/  UISETP.NE.AND UP1, UPT, UR44, 0x1, UPT ;  /* 0x000000012c00788c */ /* 0x000fe4000bf25270 */
[----:B------:R-:W-:Y:S02]  /*5990*/  UIMAD.WIDE.U32 UR10, UR38, UR56, URZ ;  /* 0x00000038260a72a5 */ /* 0x000fe4000f8e00ff */
[----:B------:R-:W-:Y:S01]  /*59a0*/  UISETP.NE.AND UP2, UPT, UR41, 0x1, UPT ;  /* 0x000000012900788c */ /* 0x000fe2000bf45270 */
[----:B------:R-:W-:Y:S02]  /*59b0*/  UMOV UR4, UR5 ;  /* 0x0000000500047c82 */ /* 0x000fe40008000000 */
[----:B-1----:R-:W-:Y:S03]  /*59c0*/  USHF.R.U32.HI UR5, URZ, UR12, UR4 ;  /* 0x0000000cff057299 */ /* 0x002fe60008011604 */
[----:B------:R-:W-:Y:S02]  /*59d0*/  UMOV UR4, UR7 ;  /* 0x0000000700047c82 */ /* 0x000fe40008000000 */
[----:B------:R-:W-:Y:S02]  /*59e0*/  USHF.R.U32.HI UR7, URZ, UR57, UR4 ;  /* 0x00000039ff077299 */ /* 0x000fe40008011604 */
[----:B------:R-:W-:Y:S02]  /*59f0*/  USEL UR4, UR55, UR5, !UP0 ;  /* 0x0000000537047287 */ /* 0x000fe4000c000000 */
[----:B------:R-:W-:Y:S01]  /*5a00*/  USEL UR7, UR62, UR7, !UP1 ;  /* 0x000000073e077287 */ /* 0x000fe2000c800000 */
[----:B------:R-:W-:Y:S01]  /*5a10*/  UMOV UR5, UR9 ;  /* 0x0000000900057c82 */ /* 0x000fe20008000000 */
[----:B------:R-:W-:Y:S02]  /*5a20*/  UIMAD.WIDE.U32 UR8, UR4, UR42, URZ ;  /* 0x0000002a040872a5 */ /* 0x000fe4000f8e00ff */
[----:B------:R-:W-:Y:S03]  /*5a30*/  USHF.R.U32.HI UR6, URZ, UR12, UR5 ;  /* 0x0000000cff067299 */ /* 0x000fe60008011605 */
[----:B------:R-:W-:Y:S01]  /*5a40*/  UMOV UR5, UR11 ;  /* 0x0000000b00057c82 */ /* 0x000fe20008000000 */
[----:B------:R-:W-:Y:S02]  /*5a50*/  UIMAD.WIDE.U32 UR10, UR7, UR42, URZ ;  /* 0x0000002a070a72a5 */ /* 0x000fe4000f8e00ff */
[----:B------:R-:W-:Y:S02]  /*5a60*/  USEL UR6, UR37, UR6, !UP0 ;  /* 0x0000000625067287 */ /* 0x000fe4000c000000 */
[----:B------:R-:W-:Y:S01]  /*5a70*/  USHF.R.U32.HI UR5, URZ, UR57, UR5 ;  /* 0x00000039ff057299 */ /* 0x000fe20008011605 */
[----:B------:R-:W-:Y:S02]  /*5a80*/  UMOV UR8, UR9 ;  /* 0x0000000900087c82 */ /* 0x000fe40008000000 */
[----:B------:R-:W-:Y:S01]  /*5a90*/  UMOV UR10, UR11 ;  /* 0x0000000b000a7c82 */ /* 0x000fe20008000000 */
[----:B------:R-:W-:Y:S02]  /*5aa0*/  @UP2 USHF.R.U32.HI UR4, URZ, UR43, UR8 ;  /* 0x0000002bff042299 */ /* 0x000fe40008011608 */
[----:B------:R-:W-:Y:S02]  /*5ab0*/  @UP2 USHF.R.U32.HI UR7, URZ, UR43, UR10 ;  /* 0x0000002bff072299 */ /* 0x000fe4000801160a */
[----:B------:R-:W-:Y:S02]  /*5ac0*/  UIMAD UR4, UR41, UR4, URZ ;  /* 0x00000004290472a4 */ /* 0x000fe4000f8e02ff */
[----:B------:R-:W-:Y:S02]  /*5ad0*/  UIMAD.WIDE.U32 UR10, UR6, UR42, URZ ;  /* 0x0000002a060a72a5 */ /* 0x000fe4000f8e00ff */
[----:B------:R-:W-:Y:S02]  /*5ae0*/  USEL UR5, UR38, UR5, !UP1 ;  /* 0x0000000526057287 */ /* 0x000fe4000c800000 */
[----:B------:R-:W-:Y:S02]  /*5af0*/  UIMAD UR8, UR41, UR7, URZ ;  /* 0x00000007290872a4 */ /* 0x000fe4000f8e02ff */
[----:B------:R-:W-:Y:S03]  /*5b00*/  UISETP.GE.AND UP0, UPT, UR6, UR4, UPT ;  /* 0x000000040600728c */ /* 0x000fe6000bf06270 */
[----:B------:R-:W-:Y:S01]  /*5b10*/  UMOV UR4, UR11 ;  /* 0x0000000b00047c82 */ /* 0x000fe20008000000 */
[----:B------:R-:W-:Y:S02]  /*5b20*/  UISETP.GE.OR UP0, UPT, UR5, UR8, UP0 ;  /* 0x000000080500728c */ /* 0x000fe40008706670 */
[----:B------:R-:W-:Y:S02]  /*5b30*/  USHF.R.U32.HI UR4, URZ, UR43, UR4 ;  /* 0x0000002bff047299 */ /* 0x000fe40008011604 */
[----:B------:R-:W-:Y:S02]  /*5b40*/  UIMAD.WIDE.U32 UR8, UR5, UR42, URZ ;  /* 0x0000002a050872a5 */ /* 0x000fe4000f8e00ff */
[----:B------:R-:W-:Y:S02]  /*5b50*/  USEL UR11, UR6, UR4, !UP2 ;  /* 0x00000004060b7287 */ /* 0x000fe4000d000000 */
[----:B------:R-:W-:Y:S02]  /*5b60*/  UIADD3 UR8, UPT, UPT, -UR5, URZ, URZ ;  /* 0x000000ff05087290 */ /* 0x000fe4000fffe1ff */
[----:B------:R-:W-:Y:S01]  /*5b70*/  UIADD3 UR10, UPT, UPT, -UR11, URZ, URZ ;  /* 0x000000ff0b0a7290 */ /* 0x000fe2000fffe1ff */
[----:B------:R-:W-:Y:S01]  /*5b80*/  @!UP0 UMOV UR4, UR9 ;  /* 0x0000000900048c82 */ /* 0x000fe20008000000 */
[----:B------:R-:W-:Y:S02]  /*5b90*/  UIADD3 UR9, UPT, UPT, -UR6, URZ, URZ ;  /* 0x000000ff06097290 */ /* 0x000fe4000fffe1ff */
[----:B------:R-:W-:Y:S02]  /*5ba0*/  @!UP0 USHF.R.U32.HI UR4, URZ, UR43, UR4 ;  /* 0x0000002bff048299 */ /* 0x000fe40008011604 */
[----:B------:R-:W-:Y:S02]  /*5bb0*/  UIMAD UR10, UR41, UR10, UR6 ;  /* 0x0000000a290a72a4 */ /* 0x000fe4000f8e0206 */
[----:B------:R-:W-:Y:S04]  /*5bc0*/  @!UP0 USEL UR4, UR5, UR4, !UP2 ;  /* 0x0000000405048287 */ /* 0x000fe8000d000000 */
[----:B------:R-:W-:Y:S02]  /*5bd0*/  @!UP0 UIMAD UR10, UR7, UR10, UR4 ;  /* 0x0000000a070a82a4 */ /* 0x000fe4000f8e0204 */
[----:B------:R-:W-:Y:S02]  /*5be0*/  @!UP0 UIADD3 UR11, UPT, UPT, UR11, -UR4, URZ ;  /* 0x800000040b0b8290 */ /* 0x000fe4000fffe0ff */
[----:B------:R-:W-:Y:S02]  /*5bf0*/  UIMAD UR7, UR44, UR8, UR38 ;  /* 0x000000082c0772a4 */ /* 0x000fe4000f8e0226 */
[----:B------:R-:W-:Y:S02]  /*5c00*/  @!UP0 UIMAD UR6, UR11, UR41, UR5 ;  /* 0x000000290b0682a4 */ /* 0x000fe4000f8e0205 */
[----:B------:R-:W-:Y:S01]  /*5c10*/  UIMAD UR4, UR58, UR9, UR37 ;  /* 0x000000093a0472a4 */ /* 0x000fe2000f8e0225 */
[----:B------:R-:W-:Y:S02]  /*5c20*/  @!UP0 UMOV UR5, UR10 ;  /* 0x0000000a00058c82 */ /* 0x000fe40008000000 */
[----:B------:R-:W-:Y:S02]  /*5c30*/  UIMAD UR38, UR5, UR44, UR7 ;  /* 0x0000002c052672a4 */ /* 0x000fe4000f8e0207 */
[----:B------:R-:W-:Y:S11]  /*5c40*/  UIMAD UR37, UR6, UR58, UR4 ;  /* 0x0000003a062572a4 */ /* 0x000ff6000f8e0204 */
[----:B------:R-:W-:Y:S01]  /*5c50*/  @!UPT UIADD3 URZ, UPT, UPT, URZ, URZ, URZ ;  /* 0x000000fffffff290 */ /* 0x000fe2000fffe0ff */
.L_x_95:
[----:B------:R-:W-:Y:S01]  /*5c60*/  UISETP.NE.AND UP0, UPT, UR40, 0x1, UPT ;  /* 0x000000012800788c */ /* 0x000fe2000bf05270 */
[----:B------:R-:W-:Y:S02]  /*5c70*/  R2UR UR4, R33 ;  /* 0x00000000210472ca */ /* 0x000fe400000e0000 */
[----:B------:R-:W-:Y:S02]  /*5c80*/  R2UR UR5, R30 ;  /* 0x000000001e0572ca */ /* 0x000fe400000e0000 */
[----:B------:R-:W-:Y:S02]  /*5c90*/  R2UR UR17, R29 ;  /* 0x000000001d1172ca */ /* 0x000fe400000e0000 */
[----:B------:R-:W-:Y:S04]  /*5ca0*/  ISETP.NE.U32.AND P1, PT, R26, RZ, PT ;  /* 0x000000ff1a00720c */ /* 0x000fe80003f25070 */
[----:B------:R-:W1:Y:S01]  /*5cb0*/  @!UP0 LDCU.128 UR12, c[0x0][0xb10] ;  /* 0x00016200ff0c87ac */ /* 0x000e620008000c00 */
[----:B------:R-:W-:Y:S01]  /*5cc0*/  ISETP.NE.AND.EX P1, PT, R27, RZ, PT, P1 ;  /* 0x000000ff1b00720c */ /* 0x000fe20003f25310 */
[----:B------:R-:W2:Y:S01]  /*5cd0*/  @!UP0 LDCU UR7, c[0x0][0xb0c] ;  /* 0x00016180ff0787ac */ /* 0x000ea20008000800 */
[----:B------:R-:W4:Y:S01]  /*5ce0*/  @!UP0 LDCU UR16, c[0x0][0xb20] ;  /* 0x00016400ff1087ac */ /* 0x000f220008000800 */
[----:B------:R-:W-:Y:S02]  /*5cf0*/  UISETP.NE.AND UP4, UPT, UR4, URZ, UPT ;  /* 0x000000ff0400728c */ /* 0x000fe4000bf85270 */
[----:B------:R-:W-:Y:S02]  /*5d00*/  ULEA.HI UR4, UR39, UR39, URZ, 0x1 ;  /* 0x0000002727047291 */ /* 0x000fe4000f8f08ff */
[----:B-1----:R-:W-:Y:S02]  /*5d10*/  UIMAD.WIDE.U32 UR10, UR38, UR12, URZ ;  /* 0x0000000c260a72a5 */ /* 0x002fe4000f8e00ff */
[----:B------:R-:W-:Y:S01]  /*5d20*/  UISETP.NE.U32.AND UP3, UPT, UR5, URZ, UPT ;  /* 0x000000ff0500728c */ /* 0x000fe2000bf65070 */
[----:B------:R-:W-:Y:S01]  /*5d30*/  PLOP3.LUT P2, PT, PT, PT, UP4, 0x80, 0x8 ;  /* 0x000000000008781c */ /* 0x000fe20003f4f048 */
[----:B------:R-:W-:Y:S02]  /*5d40*/  USHF.L.U32 UR5, UR4, 0x2, URZ ;  /* 0x0000000204057899 */ /* 0x000fe400080006ff */
[----:B------:R-:W-:Y:S02]  /*5d50*/  ULOP3.LUT UR6, UR4, 0xffe, URZ, 0xc0, !UPT ;  /* 0x00000ffe04067892 */ /* 0x000fe4000f8ec0ff */
[----:B------:R-:W-:Y:S02]  /*5d60*/  UIMAD.WIDE.U32 UR8, UR37, UR15, URZ ;  /* 0x0000000f250872a5 */ /* 0x000fe4000f8e00ff */
[----:B--2---:R-:W-:Y:S02]  /*5d70*/  @!UP0 UISETP.NE.AND UP2, UPT, UR7, 0x1, UPT ;  /* 0x000000010700888c */ /* 0x004fe4000bf45270 */
[----:B------:R-:W-:Y:S02]  /*5d80*/  @!UP0 UISETP.NE.AND UP1, UPT, UR14, 0x1, UPT ;  /* 0x000000010e00888c */ /* 0x000fe4000bf25270 */
[----:B------:R-:W-:Y:S01]  /*5d90*/  UISETP.NE.AND.EX UP3, UPT, UR17, URZ, UPT, UP3 ;  /* 0x000000ff1100728c */ /* 0x000fe2000bf65330 */
[----:B------:R-:W-:Y:S02]  /*5da0*/  @!UP0 UMOV UR4, UR11 ;  /* 0x0000000b00048c82 */ /* 0x000fe40008000000 */
[----:B------:R-:W-:Y:S03]  /*5db0*/  @!UP0 USHF.R.U32.HI UR10, URZ, UR13, UR4 ;  /* 0x0000000dff0a8299 */ /* 0x000fe60008011604 */
[----:B------:R-:W-:Y:S01]  /*5dc0*/  @!UP0 UMOV UR4, UR9 ;  /* 0x0000000900048c82 */ /* 0x000fe20008000000 */
[----:B------:R-:W-:Y:S02]  /*5dd0*/  @!UP0 USEL UR9, UR38, UR10, !UP2 ;  /* 0x0000000a26098287 */ /* 0x000fe4000d000000 */
[----:B----4-:R-:W-:Y:S02]  /*5de0*/  @!UP0 USHF.R.U32.HI UR8, URZ, UR16, UR4 ;  /* 0x00000010ff088299 */ /* 0x010fe40008011604 */
[----:B------:R-:W-:Y:S02]  /*5df0*/  ULOP3.LUT UR4, UR5, 0xfffffff8, URZ, 0xc0, !UPT ;  /* 0xfffffff805047892 */ /* 0x000fe4000f8ec0ff */
[----:B------:R-:W-:Y:S02]  /*5e00*/  @!UP0 USEL UR8, UR37, UR8, !UP1 ;  /* 0x0000000825088287 */ /* 0x000fe4000c800000 */
[----:B------:R-:W-:Y:S02]  /*5e10*/  UIADD3 UR5, UPT, UPT, -UR6, UR39, URZ ;  /* 0x0000002706057290 */ /* 0x000fe4000fffe1ff */
[----:B------:R-:W-:Y:S01]  /*5e20*/  @!UP0 UIADD3 UR6, UPT, UPT, -UR9, UR8, URZ ;  /* 0x0000000809068290 */ /* 0x000fe2000fffe1ff */
[----:B------:R-:W-:Y:S01]  /*5e30*/  VIADD R3, R16, UR4 ;  /* 0x0000000410037c36 */ /* 0x000fe20008000000 */
[----:B------:R-:W-:Y:S02]  /*5e40*/  @!UP0 UIADD3 UR8, UPT, UPT, UR9, -UR8, URZ ;  /* 0x8000000809088290 */ /* 0x000fe4000fffe0ff */
[----:B------:R-:W-:Y:S01]  /*5e50*/  @!UP0 UIMAD UR38, UR6, UR7, UR38 ;  /* 0x00000007062682a4 */ /* 0x000fe2000f8e0226 */
[----:B------:R-:W-:Y:S01]  /*5e60*/  IMAD.U32 R18, RZ, RZ, UR5 ;  /* 0x00000005ff127e24 */ /* 0x000fe2000f8e00ff */
[----:B------:R-:W-:Y:S01]  /*5e70*/  @!UP0 UIMAD UR37, UR8, UR14, UR37 ;  /* 0x0000000e082582a4 */ /* 0x000fe2000f8e0225 */
[----:B------:R-:W-:Y:S11]  /*5e80*/  BRA.U !UP3, `(.L_x_96) ;  /* 0x000000010b447547 */ /* 0x000ff6000b800000 */
[----:B------:R-:W-:Y:S01]  /*5e90*/  UISETP.NE.U32.AND UP0, UPT, UR60, URZ, UPT ;  /* 0x000000ff3c00728c */ /* 0x000fe2000bf05070 */
[----:B------:R-:W-:Y:S01]  /*5ea0*/  R2UR UR6, R30 ;  /* 0x000000001e0672ca */ /* 0x000fe200000e0000 */
[----:B------:R-:W1:Y:S01]  /*5eb0*/  LDCU.64 UR8, c[0x0][0x358] ;  /* 0x00006b00ff0877ac */ /* 0x000e620008000a00 */
[----:B------:R-:W-:Y:S02]  /*5ec0*/  IMAD.MOV.U32 R19, RZ, RZ, 0x1 ;  /* 0x00000001ff137424 */ /* 0x000fe400078e00ff */
[----:B------:R-:W-:Y:S01]  /*5ed0*/  IMAD.MOV.U32 R0, RZ, RZ, 0x1 ;  /* 0x00000001ff007424 */ /* 0x000fe200078e00ff */
[----:B------:R-:W-:Y:S06]  /*5ee0*/  UISETP.NE.AND.EX UP0, UPT, UR61, URZ, UPT, UP0 ;  /* 0x000000ff3d00728c */ /* 0x000fec000bf05300 */
[----:B------:R-:W-:Y:S05]  /*5ef0*/  PLOP3.LUT P0, PT, PT, PT, UP0, 0x80, 0x8 ;  /* 0x000000000008781c */ /* 0x000fea0003f0f008 */
[----:B------:R-:W2:Y:S01]  /*5f00*/  @UP0 LDCU.64 UR4, c[0x0][0x888] ;  /* 0x00011100ff0407ac */ /* 0x000ea20008000a00 */
[----:B------:R-:W-:Y:S07]  /*5f10*/  @UP0 UIMAD UR6, UR36, UR6, URZ ;  /* 0x00000006240602a4 */ /* 0x000fee000f8e02ff */
[----:B------:R-:W-:Y:S01]  /*5f20*/  @!P0 PRMT R19, R0, 0x7610, R19 ;  /* 0x0000761000138816 */ /* 0x000fe20000000013 */
[----:B--2---:R-:W-:Y:S06]  /*5f30*/  @UP0 UIMAD.WIDE UR4, UR6, 0x4, UR4 ;  /* 0x00000004060408a5 */ /* 0x004fec000f8e0204 */
[----:B------:R-:W-:Y:S02]  /*5f40*/  IMAD.U32 R4, RZ, RZ, UR4 ;  /* 0x00000004ff047e24 */ /* 0x000fe4000f8e00ff */
[----:B------:R-:W-:Y:S05]  /*5f50*/  IMAD.U32 R5, RZ, RZ, UR5 ;  /* 0x00000005ff057e24 */ /* 0x000fea000f8e00ff */
[----:B-1----:R-:W2:Y:S02]  /*5f60*/  @P0 LDG.E R4, desc[UR8][R4.64] ;  /* 0x0000000804040981 */ /* 0x002ea4000c1e1900 */
[----:B--2---:R-:W-:Y:S11]  /*5f70*/  @P0 R2UR UR45, R4 ;  /* 0x00000000042d02ca */ /* 0x004ff600000e0000 */
[----:B------:R-:W-:Y:S03]  /*5f80*/  @!UPT UIADD3 URZ, UPT, UPT, URZ, URZ, URZ ;  /* 0x000000fffffff290 */ /* 0x000fe6000fffe0ff */
[----:B------:R-:W1:Y:S02]  /*5f90*/  @!UP0 LDCU UR45, c[0x0][0x880] ;  /* 0x00011000ff2d87ac */ /* 0x000e640008000800 */
.L_x_96:
[----:B------:R-:W-:Y:S05]  /*5fa0*/  @!P1 BRA `(.L_x_97) ;  /* 0x0000000000249947 */ /* 0x000fea0003800000 */
[----:B---3--:R-:W-:Y:S01]  /*5fb0*/  ISETP.NE.U32.AND P0, PT, R24, RZ, PT ;  /* 0x000000ff1800720c */ /* 0x008fe20003f05070 */
[----:B------:R-:W2:Y:S03]  /*5fc0*/  LDCU.64 UR4, c[0x0][0x358] ;  /* 0x00006b00ff0477ac */ /* 0x000ea60008000a00 */
[----:B------:R-:W-:Y:S11]  /*5fd0*/  ISETP.NE.AND.EX P0, PT, R25, RZ, PT, P0 ;  /* 0x000000ff1900720c */ /* 0x000ff60003f05300 */
[----:B------:R-:W-:Y:S02]  /*5fe0*/  @!UPT UIADD3 URZ, UPT, UPT, URZ, URZ, URZ ;  /* 0x000000fffffff290 */ /* 0x000fe4000fffe0ff */
[----:B------:R-:W3:Y:S01]  /*5ff0*/  @P0 LDC.64 R4, c[0x0][0x8a8] ;  /* 0x00022a00ff040b82 */ /* 0x000ee20000000a00 */
[----:B------:R-:W-:Y:S04]  /*6000*/  @P0 IMAD R0, R26, UR36, RZ ;  /* 0x000000241a000c24 */ /* 0x000fe8000f8e02ff */
[----:B---3--:R-:W-:Y:S05]  /*6010*/  @P0 IMAD.WIDE R4, R0, 0x4, R4 ;  /* 0x0000000400040825 */ /* 0x008fea00078e0204 */
[----:B--2--5:R2:W5:Y:S02]  /*6020*/  @P0 LDG.E R17, desc[UR4][R4.64] ;  /* 0x0000000404110981 */ /* 0x024564000c1e1900 */
[----:B--2---:R-:W4:Y:S02]  /*6030*/  @!P0 LDC R17, c[0x0][0x8a0] ;  /* 0x00022800ff118b82 */ /* 0x004f240000000800 */
.L_x_97:
[----:B------:R-:W-:Y:S01]  /*6040*/  UPLOP3.LUT UP2, UPT, UPT, UPT, UPT, 0x40, 0x4 ;  /* 0x000000000004789c */ /* 0x000fe20003f4e870 */
[----:B------:R-:W-:Y:S01]  /*6050*/  R2UR UR4, R33 ;  /* 0x00000000210472ca */ /* 0x000fe200000e0000 */
[----:B------:R-:W-:Y:S01]  /*6060*/  ULEA UR46, UR39, UR48, 0x3 ;  /* 0x00000030272e7291 */ /* 0x000fe2000f8e18ff */
[----:B------:R-:W-:Y:S01]  /*6070*/  @P2 LOP3.LUT P0, RZ, R19, 0xff, RZ, 0xc0, !PT ;  /* 0x000000ff13ff2812 */ /* 0x000fe2000780c0ff */
[----:B------:R-:W-:Y:S01]  /*6080*/  USHF.L.U32 UR47, UR49, 0xa, URZ ;  /* 0x0000000a312f7899 */ /* 0x000fe200080006ff */
[----:B-1----:R-:W-:Y:S01]  /*6090*/  @P2 FSETP.NEU.AND P1, PT, RZ, UR45, PT ;  /* 0x0000002dff002c0b */ /* 0x002fe2000bf2d000 */
[----:B------:R-:W-:Y:S01]  /*60a0*/  IMAD R18, R18, 0x100000, R3 ;  /* 0x0010000012127824 */ /* 0x000fe200078e0203 */
[----:B------:R-:W-:Y:S01]  /*60b0*/  LOP3.LUT R0, R36, 0x1, RZ, 0x3c, !PT ;  /* 0x0000000124007812 */ /* 0x000fe200078e3cff */
[----:B------:R-:W-:Y:S01]  /*60c0*/  VIADD R42, R42, 0x1 ;  /* 0x000000012a2a7836 */ /* 0x000fe20000000000 */
[----:B------:R-:W-:Y:S01]  /*60d0*/  SHF.L.U32 R2, R35, 0x1f, RZ ;  /* 0x0000001f23027819 */ /* 0x000fe200000006ff */
[----:B------:R-:W-:Y:S01]  /*60e0*/  IMAD.U32 R4, RZ, RZ, UR47 ;  /* 0x0000002fff047e24 */ /* 0x000fe2000f8e00ff */
[----:B------:R-:W-:Y:S03]  /*60f0*/  CS2R R22, SRZ ;  /* 0x0000000000167805 */ /* 0x000fe6000001ff00 */
[----:B------:R-:W-:Y:S01]  /*6100*/  UISETP.NE.AND UP4, UPT, UR4, URZ, UPT ;  /* 0x000000ff0400728c */ /* 0x000fe2000bf85270 */
[----:B------:R-:W-:Y:S10]  /*6110*/  IADD3 R41, PT, PT, R4, UR48, R37 ;  /* 0x0000003004297c10 */ /* 0x000ff4000fffe025 */
[----:B------:R-:W1:Y:S01]  /*6120*/  @UP4 LDCU.64 UR4, c[0x0][0x888] ;  /* 0x00011100ff0447ac */ /* 0x000e620008000a00 */
[----:B------:R-:W-:Y:S02]  /*6130*/  @UP4 UPLOP3.LUT UP2, UPT, UPT, UPT, UP3, 0x80, 0x8 ;  /* 0x000000000008489c */ /* 0x000fe40003f4f030 */
[----:B-1----:R-:W-:Y:S04]  /*6140*/  @UP4 UISETP.NE.U32.AND UP0, UPT, UR4, URZ, UPT ;  /* 0x000000ff0400428c */ /* 0x002fe8000bf05070 */
[----:B------:R-:W-:Y:S03]  /*6150*/  @UP4 UISETP.NE.AND.EX UP1, UPT, UR5, URZ, UPT, UP0 ;  /* 0x000000ff0500428c */ /* 0x000fe6000bf25300 */
[----:B------:R-:W-:Y:S01]  /*6160*/  @P2 VOTEU.ANY UP0, P1 ;  /* 0x0000000000ff2886 */ /* 0x000fe20000800100 */
[----:B------:R-:W-:Y:S02]  /*6170*/  @UP4 USEL UR4, URZ, 0xffffffff, UP0 ;  /* 0xffffffffff044887 */ /* 0x000fe40008000000 */
[----:B------:R-:W-:Y:S01]  /*6180*/  @UP4 USEL UR5, URZ, 0xffffffff, UP1 ;  /* 0xffffffffff054887 */ /* 0x000fe20008800000 */
[----:B------:R-:W-:Y:S01]  /*6190*/  @P2 VOTEU.ANY UP0, P0 ;  /* 0x0000000000ff2886 */ /* 0x000fe20000000100 */
[----:B------:R-:W-:Y:S02]  /*61a0*/  PLOP3.LUT P2, PT, PT, PT, PT, 0x8, 0x80 ;  /* 0x000000000080781c */ /* 0x000fe40003f4e170 */
[----:B------:R-:W-:Y:S04]  /*61b0*/  @UP2 USEL UR4, UR5, UR4, !UP0 ;  /* 0x0000000405042287 */ /* 0x000fe8000c000000 */
[----:B------:R-:W-:Y:S04]  /*61c0*/  @UP4 ULOP3.LUT UR4, UR4, 0x1, URZ, 0xc0, !UPT ;  /* 0x0000000104044892 */ /* 0x000fe8000f8ec0ff */
[----:B------:R-:W-:Y:S02]  /*61d0*/  UISETP.NE.U32.OR UP0, UPT, UR4, 0x1, !UP4 ;  /* 0x000000010400788c */ /* 0x000fe4000e705470 */
[----:B------:R-:W-:Y:S02]  /*61e0*/  ULEA UR4, UR49, UR48, 0x3 ;  /* 0x0000003031047291 */ /* 0x000fe4000f8e18ff */
[----:B------:R-:W-:Y:S02]  /*61f0*/  UP2UR UR52, UPR, URZ, 0x1 ;  /* 0x00000001ff347883 */ /* 0x000fe40008000000 */
[----:B------:R-:W-:Y:S04]  /*6200*/  PLOP3.LUT P4, PT, PT, PT, UP0, 0x80, 0x8 ;  /* 0x000000000008781c */ /* 0x000fe80003f8f008 */
[----:B------:R-:W-:Y:S09]  /*6210*/  P2R R40, PR, RZ, 0x10 ;  /* 0x00000010ff287803 */ /* 0x000ff20000000000 */
[----:B------:R-:W-:Y:S04]  /*6220*/  @P4 SHF.L.U32 R5, R0, 0x1f, RZ ;  /* 0x0000001f00054819 */ /* 0x000fe800000006ff */
[----:B------:R-:W1:Y:S01]  /*6230*/  @P4 SYNCS.PHASECHK.TRANS64.TRYWAIT P0, [UR4+0xc0], R5 ;  /* 0x0000c005ff0045a7 */ /* 0x000e620008001104 */
[----:B------:R2:W2:Y:S01]  /*6240*/  SYNCS.PHASECHK.TRANS64.TRYWAIT P3, [UR46+0x110], R2 ;  /* 0x00011002ff0075a7 */ /* 0x0004a2000806112e */
[----:B-1----:R-:W-:Y:S01]  /*6250*/  @P4 PLOP3.LUT P2, PT, P0, PT, PT, 0x8, 0x80 ;  /* 0x000000000080481c */ /* 0x002fe2000074e170 */
[----:B------:R-:W-:Y:S01]  /*6260*/  @!UPT UIADD3 URZ, UPT, UPT, URZ, URZ, URZ ;  /* 0x000000fffffff290 */ /* 0x000fe2000fffe0ff */
[----:B--2---:R-:W-:Y:S11]  /*6270*/  BRA.U !UP0, `(.L_x_98) ;  /* 0x0000000108507547 */ /* 0x004ff6000b800000 */
[----:B------:R-:W-:Y:S02]  /*6280*/  FSETP.NEU.AND P1, PT, RZ, UR45, PT ;  /* 0x0000002dff007c0b */ /* 0x000fe4000bf2d000 */
[----:B------:R-:W-:Y:S01]  /*6290*/  LOP3.LUT P0, RZ, R19, 0xff, RZ, 0xc0, !PT ;  /* 0x000000ff13ff7812 */ /* 0x000fe2000780c0ff */
[----:B------:R-:W-:Y:S01]  /*62a0*/  @!UPT UIADD3 URZ, UPT, UPT, URZ, URZ, URZ ;  /* 0x000000fffffff290 */ /* 0x000fe2000fffe0ff */
[----:B------:R-:W-:Y:S11]  /*62b0*/  @!P2 BRA `(.L_x_99) ;  /* 0x00000000000ca947 */ /* 0x000ff60003800000 */
[----:B------:R-:W-:Y:S04]  /*62c0*/  SHF.L.U32 R3, R0, 0x1f, RZ ;  /* 0x0000001f00037819 */ /* 0x000fe800000006ff */
[----:B------:R-:W1:Y:S02]  /*62d0*/  SYNCS.PHASECHK.TRANS64.TRYWAIT P2, [UR4+0xc0], R3 ;  /* 0x0000c003ff0075a7 */ /* 0x000e640008041104 */
[----:B-1----:R-:W-:Y:S05]  /*62e0*/  @!P2 BRA `(.L_x_100) ;  /* 0x0000001000fca947 */ /* 0x002fea0003800000 */
.L_x_99:
[----:B------:R-:W-:Y:S01]  /*62f0*/  UISETP.NE.U32.AND UP0, UPT, UR60, URZ, UPT ;  /* 0x000000ff3c00728c */ /* 0x000fe2000bf05070 */
[----:B------:R-:W-:Y:S01]  /*6300*/  HFMA2 R22, -RZ, RZ, 0, 0 ;  /* 0x00000000ff167431 */ /* 0x000fe200000001ff */
[----:B------:R-:W-:Y:S01]  /*6310*/  VOTEU.ANY UP1, P1 ;  /* 0x0000000000ff7886 */ /* 0x000fe20000820100 */
[----:B------:R-:W-:Y:S02]  /*6320*/  USEL UR4, URZ, 0xffffffff, UP1 ;  /* 0xffffffffff047887 */ /* 0x000fe40008800000 */
[----:B------:R-:W-:Y:S04]  /*6330*/  UISETP.NE.AND.EX UP0, UPT, UR61, URZ, UPT, UP0 ;  /* 0x000000ff3d00728c */ /* 0x000fe8000bf05300 */
[----:B------:R-:W-:Y:S03]  /*6340*/  USEL UR5, URZ, 0xffffffff, UP0 ;  /* 0xffffffffff057887 */ /* 0x000fe60008000000 */
[----:B------:R-:W-:Y:S01]  /*6350*/  VOTEU.ANY UP0, P0 ;  /* 0x0000000000ff7886 */ /* 0x000fe20000000100 */
[----:B------:R-:W-:Y:S04]  /*6360*/  @UP3 USEL UR4, UR5, UR4, !UP0 ;  /* 0x0000000405043287 */ /* 0x000fe8000c000000 */
[----:B------:R-:W-:Y:S04]  /*6370*/  ULOP3.LUT UR4, UR4, 0x1, URZ, 0xc0, !UPT ;  /* 0x0000000104047892 */ /* 0x000fe8000f8ec0ff */
[----:B------:R-:W-:Y:S06]  /*6380*/  UISETP.NE.U32.AND UP0, UPT, UR4, 0x1, UPT ;  /* 0x000000010400788c */ /* 0x000fec000bf05070 */
[----:B------:R-:W-:Y:S11]  /*6390*/  PLOP3.LUT P0, PT, PT, PT, UP0, 0x80, 0x8 ;  /* 0x000000000008781c */ /* 0x000ff60003f0f008 */
[----:B------:R-:W-:Y:S02]  /*63a0*/  @!UPT UIADD3 URZ, UPT, UPT, URZ, URZ, URZ ;  /* 0x000000fffffff290 */ /* 0x000fe4000fffe0ff */
[----:B------:R2:W1:Y:S02]  /*63b0*/  @P0 LDSM.16.M88.2 R22, [R41+0x200] ;  /* 0x000200002916083b */ /* 0x0004640000000100 */
.L_x_98:
[----:B-1----:R-:W-:Y:S04]  /*63c0*/  SHF.R.U32.HI R3, RZ, 0x15, R18 ;  /* 0x00000015ff037819 */ /* 0x002fe80000011612 */
[----:B------:R-:W-:Y:S01]  /*63d0*/  LOP3.LUT P0, RZ, R3, 0x3, R28, 0x48, !PT ;  /* 0x0000000303ff7812 */ /* 0x000fe2000780481c */
[----:B------:R-:W-:Y:S01]  /*63e0*/  @!UPT UIADD3 URZ, UPT, UPT, URZ, URZ, URZ ;  /* 0x000000fffffff290 */ /* 0x000fe2000fffe0ff */
[----:B------:R-:W-:Y:S11]  /*63f0*/  @P3 BRA `(.L_x_101) ;  /* 0x0000000000083947 */ /* 0x000ff60003800000 */
[----:B------:R-:W1:Y:S02]  /*6400*/  SYNCS.PHASECHK.TRANS64.TRYWAIT P1, [UR46+0x110], R2 ;  /* 0x00011002ff0075a7 */ /* 0x000e64000802112e */
[----:B-1----:R-:W-:Y:S05]  /*6410*/  @!P1 BRA `(.L_x_102) ;  /* 0x0000001000c89947 */ /* 0x002fea0003800000 */
.L_x_101:
[----:B------:R-:W-:Y:S05]  /*6420*/  @!P0 BRA `(.L_x_103) ;  /* 0x0000000000408947 */ /* 0x000fea0003800000 */
[----:B------:R-:W1:Y:S01]  /*6430*/  LDCU.64 UR8, c[0x4][0x68] ;  /* 0x01000d00ff0877ac */ /* 0x000e620008000a00 */
[----:B------:R-:W-:Y:S01]  /*6440*/  MOV R3, 0x0 ;  /* 0x0000000000037802 */ /* 0x000fe20000000f00 */
[----:B------:R-:W-:Y:S02]  /*6450*/  HFMA2 R12, -RZ, RZ, 0, 5.9604644775390625e-08 ;  /* 0x00000001ff0c7431 */ /* 0x000fe400000001ff */
[----:B------:R-:W-:Y:S02]  /*6460*/  IMAD.MOV.U32 R8, RZ, RZ, 0x192 ;  /* 0x00000192ff087424 */ /* 0x000fe400078e00ff */
[----:B------:R-:W-:Y:S01]  /*6470*/  IMAD.MOV.U32 R13, RZ, RZ, RZ ;  /* 0x000000ffff0d7224 */ /* 0x000fe200078e00ff */
[----:B------:R-:W2:Y:S01]  /*6480*/  LDCU.64 UR6, c[0x4][0x70] ;  /* 0x01000e00ff0677ac */ /* 0x000ea20008000a00 */
[----:B------:R-:W3:Y:S01]  /*6490*/  LDC.64 R2, c[0x4][R3] ;  /* 0x0100000003027b82 */ /* 0x000ee20000000a00 */
[----:B------:R-:W4:Y:S01]  /*64a0*/  LDCU.64 UR4, c[0x4][0x8] ;  /* 0x01000100ff0477ac */ /* 0x000f220008000a00 */
[----:B-1----:R-:W-:Y:S01]  /*64b0*/  MOV R5, UR9 ;  /* 0x0000000900057c02 */ /* 0x002fe20008000f00 */
[----:B------:R-:W-:Y:S01]  /*64c0*/  IMAD.U32 R4, RZ, RZ, UR8 ;  /* 0x00000008ff047e24 */ /* 0x000fe2000f8e00ff */
[----:B--2---:R-:W-:Y:S01]  /*64d0*/  MOV R7, UR7 ;  /* 0x0000000700077c02 */ /* 0x004fe20008000f00 */
[----:B------:R-:W-:Y:S01]  /*64e0*/  IMAD.U32 R6, RZ, RZ, UR6 ;  /* 0x00000006ff067e24 */ /* 0x000fe2000f8e00ff */
[----:B----4-:R-:W-:Y:S01]  /*64f0*/  MOV R11, UR5 ;  /* 0x00000005000b7c02 */ /* 0x010fe20008000f00 */
[----:B------:R-:W-:Y:S02]  /*6500*/  IMAD.U32 R10, RZ, RZ, UR4 ;  /* 0x00000004ff0a7e24 */ /* 0x000fe4000f8e00ff */
[----:B------:R-:W-:Y:S07]  /*6510*/  LEPC R20, `(.L_x_103) ;  /* 0x000000001014794e */ /* 0x000fee0000000000 */
[----:B---3-5:R-:W-:Y:S05]  /*6520*/  CALL.ABS.NOINC R2 ;  /* 0x0000000002007343 */ /* 0x028fea0003c00000 */
.L_x_103:
[----:B------:R-:W-:Y:S01]  /*6530*/  ISETP.NE.AND P0, PT, R38, RZ, PT ;  /* 0x000000ff2600720c */ /* 0x000fe20003f05270 */
[----:B------:R-:W-:Y:S05]  /*6540*/  WARPSYNC.ALL ;  /* 0x0000000000007948 */ /* 0x000fea0003800000 */
[----:B------:R-:W-:Y:S01]  /*6550*/  R2UR UR4, R18 ;  /* 0x00000000120472ca */ /* 0x000fe200000e0000 */
[----:B------:R-:W1:Y:S01]  /*6560*/  S2UR UR5, SR_CgaCtaId ;  /* 0x00000000000579c3 */ /* 0x000e620000008800 */
[--C-:B------:R-:W-:Y:S01]  /*6570*/  HADD2.F32 R5, -RZ, R22.reuse.H0_H0 ;  /* 0x20000016ff057230 */ /* 0x100fe20000004100 */
[----:B------:R-:W-:Y:S01]  /*6580*/  UIADD3 UR7, UPT, UPT, UR49, 0x1, URZ ;  /* 0x0000000131077890 */ /* 0x000fe2000fffe0ff */
[----:B------:R-:W-:Y:S01]  /*6590*/  HADD2.F32 R7, -RZ, R22.H1_H1 ;  /* 0x30000016ff077230 */ /* 0x000fe20000004100 */
[----:B------:R-:W-:Y:S01]  /*65a0*/  UIADD3 UR6, UPT, UPT, UR39, 0x1, URZ ;  /* 0x0000000127067890 */ /* 0x000fe2000fffe0ff */
[--C-:B------:R-:W-:Y:S01]  /*65b0*/  HADD2.F32 R6, -RZ, R23.reuse.H0_H0 ;  /* 0x20000017ff067230 */ /* 0x100fe20000004100 */
[----:B------:R-:W-:Y:S01]  /*65c0*/  BSSY.RECONVERGENT B0, `(.L_x_104) ;  /* 0x0000023000007945 */ /* 0x000fe20003800200 */
[----:B------:R-:W-:Y:S05]  /*65d0*/  HADD2.F32 R13, -RZ, R23.H1_H1 ;  /* 0x30000017ff0d7230 */ /* 0x000fea0000004100 */
[----:B------:R-:W4:Y:S01]  /*65e0*/  LDTM.16dp256bit R8, tmem[UR4] ;  /* 0x00000004000879ee */ /* 0x000f220008020000 */
[----:B------:R-:W-:Y:S01]  /*65f0*/  UIADD3 UR4, UPT, UPT, UR46, 0x130, URZ ;  /* 0x000001302e047890 */ /* 0x000fe2000fffe0ff */
[----:B------:R-:W-:Y:S01]  /*6600*/  NOP ;  /* 0x0000000000007918 */ /* 0x000fe20000000000 */
[C---:B----45:R-:W-:Y:S01]  /*6610*/  FMUL R0, R17.reuse, R8 ;  /* 0x0000000811007220 */ /* 0x070fe20000400000 */
[C---:B------:R-:W-:Y:S01]  /*6620*/  FMUL R2, R17.reuse, R9 ;  /* 0x0000000911027220 */ /* 0x040fe20000400000 */
[C---:B------:R-:W-:Y:S01]  /*6630*/  FMUL R3, R17.reuse, R10 ;  /* 0x0000000a11037220 */ /* 0x040fe20000400000 */
[----:B------:R-:W-:Y:S01]  /*6640*/  FMUL R4, R17, R11 ;  /* 0x0000000b11047220 */ /* 0x000fe20000400000 */
[----:B------:R-:W-:Y:S01]  /*6650*/  FFMA R0, R5, UR45, R0 ;  /* 0x0000002d05007c23 */ /* 0x000fe20008000000 */
[----:B------:R-:W-:Y:S01]  /*6660*/  FFMA R2, R7, UR45, R2 ;  /* 0x0000002d07027c23 */ /* 0x000fe20008000002 */
[----:B------:R-:W-:Y:S01]  /*6670*/  FFMA R3, R6, UR45, R3 ;  /* 0x0000002d06037c23 */ /* 0x000fe20008000003 */
[----:B------:R-:W-:Y:S01]  /*6680*/  FFMA R4, R13, UR45, R4 ;  /* 0x0000002d0d047c23 */ /* 0x000fe20008000004 */
[----:B-1----:R-:W-:Y:S02]  /*6690*/  UPRMT UR4, UR5, 0x654, UR4 ;  /* 0x0000065405047896 */ /* 0x002fe40008000004 */
[----:B------:R-:W-:Y:S02]  /*66a0*/  F2FP.F16.F32.PACK_AB R14, R2, R0 ;  /* 0x00000000020e723e */ /* 0x000fe400000000ff */
[----:B------:R-:W-:Y:S05]  /*66b0*/  F2FP.F16.F32.PACK_AB R15, R4, R3 ;  /* 0x00000003040f723e */ /* 0x000fea00000000ff */
[----:B------:R-:W-:Y:S01]  /*66c0*/  SYNCS.ARRIVE.TRANS64.RED.A1T0 RZ, [UR4], RZ ;  /* 0x000000ffffff79a7 */ /* 0x000fe20008100404 */
[----:B------:R1:W-:Y:S01]  /*66d0*/  STSM.16.M88.2 [R41+0x200], R14 ;  /* 0x0002000e29007844 */ /* 0x0003e20000000100 */
[----:B------:R-:W-:Y:S01]  /*66e0*/  @!PT LDS RZ, [RZ] ;  /* 0x00000000fffff984 */ /* 0x000fe20000000800 */
[----:B------:R-:W-:Y:S01]  /*66f0*/  @!PT LDS RZ, [RZ] ;  /* 0x00000000fffff984 */ /* 0x000fe20000000800 */
[----:B------:R-:W-:Y:S01]  /*6700*/  @!PT LDS RZ, [RZ] ;  /* 0x00000000fffff984 */ /* 0x000fe20000000800 */
[----:B------:R-:W-:Y:S01]  /*6710*/  @!PT LDS RZ, [RZ] ;  /* 0x00000000fffff984 */ /* 0x000fe20000000800 */
[----:B------:R4:W-:Y:S07]  /*6720*/  MEMBAR.ALL.CTA ;  /* 0x0000000000007992 */ /* 0x0009ee0000008000 */
[----:B----4-:R-:W4:Y:S02]  /*6730*/  FENCE.VIEW.ASYNC.S ;  /* 0x00000000000073c6 */ /* 0x010f240000000000 */
[----:B----4-:R-:W-:Y:S06]  /*6740*/  BAR.SYNC.DEFER_BLOCKING 0x1, 0x80 ;  /* 0x0042000000007b1d */ /* 0x010fec0000010000 */
[----:B------:R-:W-:Y:S05]  /*6750*/  @P0 BRA `(.L_x_105) ;  /* 0x0000000000240947 */ /* 0x000fea0003800000 */
[----:B------:R-:W4:Y:S01]  /*6760*/  LDCU.64 UR12, c[0x0][0x348] ;  /* 0x00006900ff0c77ac */ /* 0x000f220008000a00 */
[----:B------:R-:W-:Y:S02]  /*6770*/  USHF.L.U32 UR9, UR50, 0x3, URZ ;  /* 0x0000000332097899 */ /* 0x000fe400080006ff */
[----:B------:R-:W-:Y:S02]  /*6780*/  USHF.L.U32 UR10, UR51, 0x6, URZ ;  /* 0x00000006330a7899 */ /* 0x000fe400080006ff */
[----:B------:R-:W-:Y:S01]  /*6790*/  UIADD3 UR8, UPT, UPT, UR48, 0x200, UR47 ;  /* 0x0000020030087890 */ /* 0x000fe2000fffe02f */
[----:B------:R-:W-:Y:S01]  /*67a0*/  UMOV UR11, UR36 ;  /* 0x00000024000b7c82 */ /* 0x000fe20008000000 */
[----:B----4-:R-:W-:Y:S04]  /*67b0*/  UIADD3 UR4, UP0, UPT, UR12, 0x680, URZ ;  /* 0x000006800c047890 */ /* 0x010fe8000ff1e0ff */
[----:B------:R-:W-:Y:S09]  /*67c0*/  UIADD3.X UR5, UPT, UPT, URZ, UR13, URZ, UP0, !UPT ;  /* 0x0000000dff057290 */ /* 0x000ff200087fe4ff */
[----:B------:R4:W-:Y:S02]  /*67d0*/  UTMASTG.3D [UR8], [UR4] ;  /* 0x00000008040073b5 */ /* 0x0009e40008010000 */
[----:B----4-:R0:W-:Y:S02]  /*67e0*/  UTMACMDFLUSH ;  /* 0x00000000000079b7 */ /* 0x0101e40000000000 */
.L_x_105:
[----:B------:R-:W-:Y:S05]  /*67f0*/  BSYNC.RECONVERGENT B0 ;  /* 0x0000000000007941 */ /* 0x000fea0003800200 */
.L_x_104:
[----:B------:R-:W-:Y:S04]  /*6800*/  BSSY.RECONVERGENT B0, `(.L_x_106) ;  /* 0x0000003000007945 */ /* 0x000fe80003800200 */
[----:B------:R-:W-:Y:S05]  /*6810*/  @P0 BRA `(.L_x_107) ;  /* 0x0000000000040947 */ /* 0x000fea0003800000 */
[----:B------:R-:W-:Y:S04]  /*6820*/  DEPBAR.LE SB0, 0x0 ;  /* 0x000080000000791a */ /* 0x000fe80000000000 */
.L_x_107:
[----:B------:R-:W-:Y:S05]  /*6830*/  BSYNC.RECONVERGENT B0 ;  /* 0x0000000000007941 */ /* 0x000fea0003800200 */
.L_x_106:
[----:B------:R-:W-:Y:S01]  /*6840*/  BAR.SYNC.DEFER_BLOCKING 0x1, 0x80 ;  /* 0x0042000000007b1d */ /* 0x000fe20000010000 */
[----:B------:R-:W-:Y:S04]  /*6850*/  UIADD3 UR53, UPT, UPT, UR53, 0x1, URZ ;  /* 0x0000000135357890 */ /* 0x000fe8000fffe0ff */
[----:B------:R-:W-:Y:S09]  /*6860*/  UISETP.NE.AND UP0, UPT, UR53, URZ, UPT ;  /* 0x000000ff3500728c */ /* 0x000ff2000bf05270 */
[----:B------:R-:W-:Y:S05]  /*6870*/  BRA.U !UP0, `(.L_x_108) ;  /* 0x00000001082c7547 */ /* 0x000fea000b800000 */
[----:B------:R-:W4:Y:S01]  /*6880*/  S2UR UR5, SR_CgaCtaId ;  /* 0x00000000000579c3 */ /* 0x000f220000008800 */
[----:B------:R-:W-:Y:S01]  /*6890*/  UISETP.NE.AND UP0, UPT, UR52, URZ, UPT ;  /* 0x000000ff3400728c */ /* 0x000fe2000bf05270 */
[----:B------:R-:W-:Y:S10]  /*68a0*/  ISETP.NE.AND P0, PT, R40, RZ, PT ;  /* 0x000000ff2800720c */ /* 0x000ff40003f05270 */
[----:B------:R-:W-:Y:S04]  /*68b0*/  @UP0 ULEA UR4, UR54, UR48, 0x3 ;  /* 0x0000003036040291 */ /* 0x000fe8000f8e18ff */
[----:B------:R-:W-:Y:S04]  /*68c0*/  @UP0 UIADD3 UR4, UPT, UPT, UR4, 0xd0, URZ ;  /* 0x000000d004040890 */ /* 0x000fe8000fffe0ff */
[----:B----4-:R-:W-:Y:S09]  /*68d0*/  @UP0 UPRMT UR4, UR5, 0x654, UR4 ;  /* 0x0000065405040896 */ /* 0x010ff20008000004 */
[----:B------:R-:W-:Y:S01]  /*68e0*/  @P0 SYNCS.ARRIVE.TRANS64.RED.A1T0 RZ, [UR4], RZ ;  /* 0x000000ffffff09a7 */ /* 0x000fe20008100404 */
[----:B------:R-:W-:Y:S04]  /*68f0*/  UIADD3 UR4, UPT, UPT, UR54, 0x1, URZ ;  /* 0x0000000136047890 */ /* 0x000fe8000fffe0ff */
[----:B------:R-:W-:Y:S04]  /*6900*/  UISETP.NE.AND UP0, UPT, UR4, 0x2, UPT ;  /* 0x000000020400788c */ /* 0x000fe8000bf05270 */
[----:B------:R-:W-:Y:S11]  /*6910*/  USEL UR54, UR4, URZ, UP0 ;  /* 0x000000ff04367287 */ /* 0x000ff60008000000 */
[----:B------:R-:W-:Y:S01]  /*6920*/  @!UPT UIADD3 URZ, UPT, UPT, URZ, URZ, URZ ;  /* 0x000000fffffff290 */ /* 0x000fe2000fffe0ff */
.L_x_108:
[----:B------:R-:W-:Y:S01]  /*6930*/  UISETP.NE.AND UP2, UPT, UR63, URZ, UPT ;  /* 0x000000ff3f00728c */ /* 0x000fe2000bf45270 */
[----:B------:R-:W-:Y:S01]  /*6940*/  R2UR UR5, R31 ;  /* 0x000000001f0572ca */ /* 0x000fe200000e0000 */
[----:B------:R-:W-:Y:S01]  /*6950*/  UISETP.NE.AND UP0, UPT, UR6, 0x4, UPT ;  /* 0x000000040600788c */ /* 0x000fe2000bf05270 */
[----:B------:R-:W-:Y:S01]  /*6960*/  R2UR UR4, R32 ;  /* 0x00000000200472ca */ /* 0x000fe200000e0000 */
[----:B------:R-:W-:Y:S01]  /*6970*/  UISETP.NE.AND UP1, UPT, UR7, 0x2, UPT ;  /* 0x000000020700788c */ /* 0x000fe2000bf25270 */
[----:B------:R-:W-:Y:S01]  /*6980*/  R2UR UR36, R39 ;  /* 0x00000000272472ca */ /* 0x000fe200000e0000 */
[----:B------:R-:W-:Y:S01]  /*6990*/  USEL UR39, UR6, URZ, UP0 ;  /* 0x000000ff06277287 */ /* 0x000fe20008000000 */
[C---:B------:R-:W-:Y:S01]  /*69a0*/  ISETP.NE.AND P0, PT, R42.reuse, 0x2, PT ;  /* 0x000000022a00780c */ /* 0x040fe20003f05270 */
[----:B------:R-:W-:Y:S03]  /*69b0*/  USEL UR49, UR7, URZ, UP1 ;  /* 0x000000ff07317287 */ /* 0x000fe60008800000 */
[----:B------:R-:W-:Y:S02]  /*69c0*/  SEL R3, RZ, 0x1, P0 ;  /* 0x00000001ff037807 */ /* 0x000fe40000000000 */
[----:B------:R-:W-:Y:S01]  /*69d0*/  SEL R42, R42, RZ, P0 ;  /* 0x000000ff2a2a7207 */ /* 0x000fe20000000000 */
[----:B------:R-:W-:Y:S01]  /*69e0*/  UIADD3 UR50, UPT, UPT, UR37, UR5, URZ ;  /* 0x0000000525327290 */ /* 0x000fe2000fffe0ff */
[----:B------:R-:W-:Y:S01]  /*69f0*/  LOP3.LUT R34, R34, R3, RZ, 0x3c, !PT ;  /* 0x0000000322227212 */ /* 0x000fe200078e3cff */
[----:B------:R-:W-:Y:S02]  /*6a00*/  UIADD3 UR51, UPT, UPT, UR38, UR4, URZ ;  /* 0x0000000426337290 */ /* 0x000fe4000fffe0ff */
[----:B------:R-:W-:Y:S02]  /*6a10*/  USEL UR5, URZ, 0x1, UP0 ;  /* 0x00000001ff057887 */ /* 0x000fe40008000000 */
[----:B------:R-:W-:Y:S04]  /*6a20*/  USEL UR4, URZ, 0x1, UP1 ;  /* 0x00000001ff047887 */ /* 0x000fe80008800000 */
[----:B------:R-:W-:Y:S02]  /*6a30*/  LOP3.LUT R35, R35, UR5, RZ, 0x3c, !PT ;  /* 0x0000000523237c12 */ /* 0x000fe4000f8e3cff */
[----:B------:R-:W-:Y:S01]  /*6a40*/  LOP3.LUT R36, R36, UR4, RZ, 0x3c, !PT ;  /* 0x0000000424247c12 */ /* 0x000fe2000f8e3cff */
[----:B------:R-:W-:Y:S06]  /*6a50*/  BRA.U UP2, `(.L_x_109) ;  /* 0xffffffed02207547 */ /* 0x000fec000b83ffff */
[----:B------:R-:W-:-:S13]  /*6a60*/  R2UR UR4, R33 ;  /* 0x00000000210472ca */ /* 0x000fda00000e0000 */
[----:B------:R-:W-:-:S09]  /*6a70*/  UISETP.NE.AND UP0, UPT, UR4, URZ, UPT ;  /* 0x000000ff0400728c */ /* 0x000fd2000bf05270 */
[----:B------:R-:W-:Y:S05]  /*6a80*/  BRA.U !UP0, `(.L_x_110) ;  /* 0x0000000108407547 */ /* 0x000fea000b800000 */
[----:B------:R-:W4:Y:S02]  /*6a90*/  LDCU.64 UR4, c[0x0][0x890] ;  /* 0x00011200ff0477ac */ /* 0x000f240008000a00 */
[----:B----4-:R-:W-:-:S04]  /*6aa0*/  UISETP.NE.U32.AND UP0, UPT, UR4, URZ, UPT ;  /* 0x000000ff0400728c */ /* 0x010fc8000bf05070 */
[----:B------:R-:W-:-:S09]  /*6ab0*/  UISETP.NE.AND.EX UP0, UPT, UR5, URZ, UPT, UP0 ;  /* 0x000000ff0500728c */ /* 0x000fd2000bf05300 */
[----:B------:R-:W-:Y:S05]  /*6ac0*/  BRA.U UP0, `(.L_x_111) ;  /* 0x00000001000c7547 */ /* 0x000fea000b800000 */
[----:B------:R-:W-:-:S13]  /*6ad0*/  FSETP.NEU.AND P0, PT, RZ, UR45, PT ;  /* 0x0000002dff007c0b */ /* 0x000fda000bf0d000 */
[----:B------:R-:W-:Y:S05]  /*6ae0*/  @!P0 EXIT ;  /* 0x000000000000894d */ /* 0x000fea0003800000 */
[----:B------:R-:W-:Y:S05]  /*6af0*/  BRA `(.L_x_110) ;  /* 0x0000000000247947 */ /* 0x000fea0003800000 */
.L_x_111:
[----:B------:R-:W-:-:S13]  /*6b00*/  LOP3.LUT P0, RZ, R19, 0xff, RZ, 0xc0, !PT ;  /* 0x000000ff13ff7812 */ /* 0x000fda000780c0ff */
[----:B------:R-:W-:Y:S05]  /*6b10*/  @P0 BRA `(.L_x_112) ;  /* 0x0000000000140947 */ /* 0x000fea0003800000 */
[----:B------:R-:W4:Y:S02]  /*6b20*/  LDCU.64 UR4, c[0x0][0x888] ;  /* 0x00011100ff0477ac */ /* 0x000f240008000a00 */
[----:B----4-:R-:W-:-:S04]  /*6b30*/  ISETP.NE.U32.AND P0, PT, RZ, UR4, PT ;  /* 0x00000004ff007c0c */ /* 0x010fc8000bf05070 */
[----:B------:R-:W-:-:S13]  /*6b40*/  ISETP.NE.AND.EX P0, PT, RZ, UR5, PT, P0 ;  /* 0x00000005ff007c0c */ /* 0x000fda000bf05300 */
[----:B------:R-:W-:Y:S05]  /*6b50*/  @!P0 EXIT ;  /* 0x000000000000894d */ /* 0x000fea0003800000 */
[----:B------:R-:W-:Y:S05]  /*6b60*/  BRA `(.L_x_110) ;  /* 0x0000000000087947 */ /* 0x000fea0003800000 */
.L_x_112:
[----:B------:R-:W-:-:S13]  /*6b70*/  FSETP.NEU.AND P0, PT, RZ, UR45, PT ;  /* 0x0000002dff007c0b */ /* 0x000fda000bf0d000 */
[----:B------:R-:W-:Y:S05]  /*6b80*/  @!P0 EXIT ;  /* 0x000000000000894d */ /* 0x000fea0003800000 */
.L_x_110:
[----:B------:R-:W-:-:S04]  /*6b90*/  DEPBAR.LE SB0, 0x0 ;  /* 0x000080000000791a */ /* 0x000fc80000000000 */
[----:B------:R-:W-:Y:S05]  /*6ba0*/  EXIT ;  /* 0x000000000000794d */ /* 0x000fea0003800000 */
.L_x_25:
[----:B---3--:R3:W4:Y:S02]  /*6bb0*/  SYNCS.PHASECHK.TRANS64.TRYWAIT P0, [R3+URZ+0x160], R2 ;  /* 0x00016002030075a7 */ /* 0x00872400080011ff */
[----:B----4-:R-:W-:Y:S05]  /*6bc0*/  @!P0 NANOSLEEP.SYNCS 0x989680 ;  /* 0x009896800000895d */ /* 0x010fea0003900000 */
[----:B------:R-:W4:Y:S02]  /*6bd0*/  @!P0 SYNCS.PHASECHK.TRANS64 P0, [R3+URZ+0x160], R2 ;  /* 0x00016002030085a7 */ /* 0x000f2400080010ff */
[----:B----4-:R-:W-:Y:S05]  /*6be0*/  @!P0 BRA `(.L_x_25) ;  /* 0xfffffffc00f08947 */ /* 0x010fea000383ffff */
[----:B------:R-:W-:Y:S05]  /*6bf0*/  BRA `(.L_x_113) ;  /* 0xffffffac005c7947 */ /* 0x000fea000383ffff */
.L_x_28:
[----:B--2---:R-:W-:-:S07]  /*6c00*/  MOV R0, UR33 ;  /* 0x0000002100007c02 */ /* 0x004fce0008000f00 */
.L_x_114:
[----:B--2---:R2:W3:Y:S02]  /*6c10*/  SYNCS.PHASECHK.TRANS64.TRYWAIT P0, [R0+URZ+0x60], R3 ;  /* 0x00006003000075a7 */ /* 0x0044e400080011ff */
[----:B---3--:R-:W-:Y:S05]  /*6c20*/  @!P0 NANOSLEEP.SYNCS 0x989680 ;  /* 0x009896800000895d */ /* 0x008fea0003900000 */
[----:B------:R-:W3:Y:S02]  /*6c30*/  @!P0 SYNCS.PHASECHK.TRANS64 P0, [R0+URZ+0x60], R3 ;  /* 0x00006003000085a7 */ /* 0x000ee400080010ff */
[----:B---3--:R-:W-:Y:S05]  /*6c40*/  @!P0 BRA `(.L_x_114) ;  /* 0xfffffffc00f08947 */ /* 0x008fea000383ffff */
[----:B------:R-:W-:Y:S05]  /*6c50*/  BRA `(.L_x_27) ;  /* 0xffffffac00a47947 */ /* 0x000fea000383ffff */
.L_x_35:
[----:B-1----:R-:W-:-:S07]  /*6c60*/  MOV R0, UR33 ;  /* 0x0000002100007c02 */ /* 0x002fce0008000f00 */
.L_x_115:
[----:B-1----:R1:W2:Y:S02]  /*6c70*/  SYNCS.PHASECHK.TRANS64.TRYWAIT P0, [R0+URZ+0x60], R3 ;  /* 0x00006003000075a7 */ /* 0x0022a400080011ff */
[----:B--2---:R-:W-:Y:S05]  /*6c80*/  @!P0 NANOSLEEP.SYNCS 0x989680 ;  /* 0x009896800000895d */ /* 0x004fea0003900000 */
[----:B------:R-:W2:Y:S02]  /*6c90*/  @!P0 SYNCS.PHASECHK.TRANS64 P0, [R0+URZ+0x60], R3 ;  /* 0x00006003000085a7 */ /* 0x000ea400080010ff */
[----:B--2---:R-:W-:Y:S05]  /*6ca0*/  @!P0 BRA `(.L_x_115) ;  /* 0xfffffffc00f08947 */ /* 0x004fea000383ffff */
[----:B------:R-:W-:Y:S05]  /*6cb0*/  BRA `(.L_x_34) ;  /* 0xffffffb000947947 */ /* 0x000fea000383ffff */
.L_x_40:
[----:B-1----:R1:W2:Y:S02]  /*6cc0*/  SYNCS.PHASECHK.TRANS64.TRYWAIT P0, [R3+URZ+0xf0], R0 ;  /* 0x0000f000030075a7 */ /* 0x0022a400080011ff */
[----:B--2---:R-:W-:Y:S05]  /*6cd0*/  @!P0 NANOSLEEP.SYNCS 0x989680 ;  /* 0x009896800000895d */ /* 0x004fea0003900000 */
[----:B------:R-:W2:Y:S02]  /*6ce0*/  @!P0 SYNCS.PHASECHK.TRANS64 P0, [R3+URZ+0xf0], R0 ;  /* 0x0000f000030085a7 */ /* 0x000ea400080010ff */
[----:B--2---:R-:W-:Y:S05]  /*6cf0*/  @!P0 BRA `(.L_x_40) ;  /* 0xfffffffc00f08947 */ /* 0x004fea000383ffff */
[----:B------:R-:W-:Y:S05]  /*6d00*/  BRA `(.L_x_116) ;  /* 0xffffffb400647947 */ /* 0x000fea000383ffff */
.L_x_44:
[----:B-1----:R-:W-:-:S07]  /*6d10*/  MOV R0, UR4 ;  /* 0x0000000400007c02 */ /* 0x002fce0008000f00 */
.L_x_117:
[----:B-1----:R1:W2:Y:S02]  /*6d20*/  SYNCS.PHASECHK.TRANS64.TRYWAIT P0, [R0+URZ], R3 ;  /* 0x00000003000075a7 */ /* 0x0022a400080011ff */
[----:B--2---:R-:W-:Y:S05]  /*6d30*/  @!P0 NANOSLEEP.SYNCS 0x989680 ;  /* 0x009896800000895d */ /* 0x004fea0003900000 */
[----:B------:R-:W2:Y:S02]  /*6d40*/  @!P0 SYNCS.PHASECHK.TRANS64 P0, [R0+URZ], R3 ;  /* 0x00000003000085a7 */ /* 0x000ea400080010ff */
[----:B--2---:R-:W-:Y:S05]  /*6d50*/  @!P0 BRA `(.L_x_117) ;  /* 0xfffffffc00f08947 */ /* 0x004fea000383ffff */
[----:B------:R-:W-:Y:S05]  /*6d60*/  BRA `(.L_x_118) ;  /* 0xffffffbc00107947 */ /* 0x000fea000383ffff */
.L_x_45:
[----:B------:R-:W-:-:S07]  /*6d70*/  MOV R0, UR5 ;  /* 0x0000000500007c02 */ /* 0x000fce0008000f00 */
.L_x_119:
[----:B-1----:R1:W2:Y:S02]  /*6d80*/  SYNCS.PHASECHK.TRANS64.TRYWAIT P0, [R0+URZ], R3 ;  /* 0x00000003000075a7 */ /* 0x0022a400080011ff */
[----:B--2---:R-:W-:Y:S05]  /*6d90*/  @!P0 NANOSLEEP.SYNCS 0x989680 ;  /* 0x009896800000895d */ /* 0x004fea0003900000 */
[----:B------:R-:W2:Y:S02]  /*6da0*/  @!P0 SYNCS.PHASECHK.TRANS64 P0, [R0+URZ], R3 ;  /* 0x00000003000085a7 */ /* 0x000ea400080010ff */
[----:B--2---:R-:W-:Y:S05]  /*6db0*/  @!P0 BRA `(.L_x_119) ;  /* 0xfffffffc00f08947 */ /* 0x004fea000383ffff */
[----:B------:R-:W-:Y:S05]  /*6dc0*/  BRA `(.L_x_120) ;  /* 0xffffffbc001c7947 */ /* 0x000fea000383ffff */
.L_x_46:
[----:B------:R-:W-:-:S07]  /*6dd0*/  MOV R0, UR5 ;  /* 0x0000000500007c02 */ /* 0x000fce0008000f00 */
.L_x_121:
[----:B-1----:R1:W2:Y:S02]  /*6de0*/  SYNCS.PHASECHK.TRANS64.TRYWAIT P0, [R0+URZ], R3 ;  /* 0x00000003000075a7 */ /* 0x0022a400080011ff */
[----:B--2---:R-:W-:Y:S05]  /*6df0*/  @!P0 NANOSLEEP.SYNCS 0x989680 ;  /* 0x009896800000895d */ /* 0x004fea0003900000 */
[----:B------:R-:W2:Y:S02]  /*6e00*/  @!P0 SYNCS.PHASECHK.TRANS64 P0, [R0+URZ], R3 ;  /* 0x00000003000085a7 */ /* 0x000ea400080010ff */
[----:B--2---:R-:W-:Y:S05]  /*6e10*/  @!P0 BRA `(.L_x_121) ;  /* 0xfffffffc00f08947 */ /* 0x004fea000383ffff */
[----:B------:R-:W-:Y:S05]  /*6e20*/  BRA `(.L_x_122) ;  /* 0xffffffbc00287947 */ /* 0x000fea000383ffff */
.L_x_47:
[----:B------:R-:W-:-:S07]  /*6e30*/  MOV R0, UR5 ;  /* 0x0000000500007c02 */ /* 0x000fce0008000f00 */
.L_x_123:
[----:B-1----:R1:W2:Y:S02]  /*6e40*/  SYNCS.PHASECHK.TRANS64.TRYWAIT P0, [R0+URZ], R3 ;  /* 0x00000003000075a7 */ /* 0x0022a400080011ff */
[----:B--2---:R-:W-:Y:S05]  /*6e50*/  @!P0 NANOSLEEP.SYNCS 0x989680 ;  /* 0x009896800000895d */ /* 0x004fea0003900000 */
[----:B------:R-:W2:Y:S02]  /*6e60*/  @!P0 SYNCS.PHASECHK.TRANS64 P0, [R0+URZ], R3 ;  /* 0x00000003000085a7 */ /* 0x000ea400080010ff */
[----:B--2---:R-:W-:Y:S05]  /*6e70*/  @!P0 BRA `(.L_x_123) ;  /* 0xfffffffc00f08947 */ /* 0x004fea000383ffff */
[----:B------:R-:W-:Y:S05]  /*6e80*/  BRA `(.L_x_124) ;  /* 0xffffffbc00347947 */ /* 0x000fea000383ffff */
.L_x_48:
[----:B------:R-:W-:-:S07]  /*6e90*/  MOV R0, UR5 ;  /* 0x0000000500007c02 */ /* 0x000fce0008000f00 */
.L_x_125:
[----:B-1----:R1:W2:Y:S02]  /*6ea0*/  SYNCS.PHASECHK.TRANS64.TRYWAIT P0, [R0+URZ], R3 ;  /* 0x00000003000075a7 */ /* 0x0022a400080011ff */
[----:B--2---:R-:W-:Y:S05]  /*6eb0*/  @!P0 NANOSLEEP.SYNCS 0x989680 ;  /* 0x009896800000895d */ /* 0x004fea0003900000 */
[----:B------:R-:W2:Y:S02]  /*6ec0*/  @!P0 SYNCS.PHASECHK.TRANS64 P0, [R0+URZ], R3 ;  /* 0x00000003000085a7 */ /* 0x000ea400080010ff */
[----:B--2---:R-:W-:Y:S05]  /*6ed0*/  @!P0 BRA `(.L_x_125) ;  /* 0xfffffffc00f08947 */ /* 0x004fea000383ffff */
[----:B------:R-:W-:Y:S05]  /*6ee0*/  BRA `(.L_x_126) ;  /* 0xffffffbc00407947 */ /* 0x000fea000383ffff */
.L_x_49:
[----:B------:R-:W-:-:S07]  /*6ef0*/  MOV R0, UR5 ;  /* 0x0000000500007c02 */ /* 0x000fce0008000f00 */
.L_x_127:
[----:B-1----:R1:W2:Y:S02]  /*6f00*/  SYNCS.PHASECHK.TRANS64.TRYWAIT P0, [R0+URZ], R3 ;  /* 0x00000003000075a7 */ /* 0x0022a400080011ff */
[----:B--2---:R-:W-:Y:S05]  /*6f10*/  @!P0 NANOSLEEP.SYNCS 0x989680 ;  /* 0x009896800000895d */ /* 0x004fea0003900000 */
[----:B------:R-:W2:Y:S02]  /*6f20*/  @!P0 SYNCS.PHASECHK.TRANS64 P0, [R0+URZ], R3 ;  /* 0x00000003000085a7 */ /* 0x000ea400080010ff */
[----:B--2---:R-:W-:Y:S05]  /*6f30*/  @!P0 BRA `(.L_x_127) ;  /* 0xfffffffc00f08947 */ /* 0x004fea000383ffff */
[----:B------:R-:W-:Y:S05]  /*6f40*/  BRA `(.L_x_128) ;  /* 0xffffffbc004c7947 */ /* 0x000fea000383ffff */
.L_x_50:
[----:B------:R-:W-:-:S07]  /*6f50*/  MOV R0, UR5 ;  /* 0x0000000500007c02 */ /* 0x000fce0008000f00 */
.L_x_129:
[----:B-1----:R1:W2:Y:S02]  /*6f60*/  SYNCS.PHASECHK.TRANS64.TRYWAIT P0, [R0+URZ], R3 ;  /* 0x00000003000075a7 */ /* 0x0022a400080011ff */
[----:B--2---:R-:W-:Y:S05]  /*6f70*/  @!P0 NANOSLEEP.SYNCS 0x989680 ;  /* 0x009896800000895d */ /* 0x004fea0003900000 */
[----:B------:R-:W2:Y:S02]  /*6f80*/  @!P0 SYNCS.PHASECHK.TRANS64 P0, [R0+URZ], R3 ;  /* 0x00000003000085a7 */ /* 0x000ea400080010ff */
[----:B--2---:R-:W-:Y:S05]  /*6f90*/  @!P0 BRA `(.L_x_129) ;  /* 0xfffffffc00f08947 */ /* 0x004fea000383ffff */
[----:B------:R-:W-:Y:S05]  /*6fa0*/  BRA `(.L_x_130) ;  /* 0xffffffbc00587947 */ /* 0x000fea000383ffff */
.L_x_51:
[----:B------:R-:W-:-:S07]  /*6fb0*/  MOV R0, UR5 ;  /* 0x0000000500007c02 */ /* 0x000fce0008000f00 */
.L_x_131:
[----:B-1----:R1:W2:Y:S02]  /*6fc0*/  SYNCS.PHASECHK.TRANS64.TRYWAIT P0, [R0+URZ], R3 ;  /* 0x00000003000075a7 */ /* 0x0022a400080011ff */
[----:B--2---:R-:W-:Y:S05]  /*6fd0*/  @!P0 NANOSLEEP.SYNCS 0x989680 ;  /* 0x009896800000895d */ /* 0x004fea0003900000 */
[----:B------:R-:W2:Y:S02]  /*6fe0*/  @!P0 SYNCS.PHASECHK.TRANS64 P0, [R0+URZ], R3 ;  /* 0x00000003000085a7 */ /* 0x000ea400080010ff */
[----:B--2---:R-:W-:Y:S05]  /*6ff0*/  @!P0 BRA `(.L_x_131) ;  /* 0xfffffffc00f08947 */ /* 0x004fea000383ffff */
[----:B------:R-:W-:Y:S05]  /*7000*/  BRA `(.L_x_132) ;  /* 0xffffffbc00647947 */ /* 0x000fea000383ffff */
.L_x_52:
[----:B------:R-:W-:-:S07]  /*7010*/  MOV R0, UR5 ;  /* 0x0000000500007c02 */ /* 0x000fce0008000f00 */
.L_x_133:
[----:B-1----:R1:W2:Y:S02]  /*7020*/  SYNCS.PHASECHK.TRANS64.TRYWAIT P0, [R0+URZ], R3 ;  /* 0x00000003000075a7 */ /* 0x0022a400080011ff */
[----:B--2---:R-:W-:Y:S05]  /*7030*/  @!P0 NANOSLEEP.SYNCS 0x989680 ;  /* 0x009896800000895d */ /* 0x004fea0003900000 */
[----:B------:R-:W2:Y:S02]  /*7040*/  @!P0 SYNCS.PHASECHK.TRANS64 P0, [R0+URZ], R3 ;  /* 0x00000003000085a7 */ /* 0x000ea400080010ff */
[----:B--2---:R-:W-:Y:S05]  /*7050*/  @!P0 BRA `(.L_x_133) ;  /* 0xfffffffc00f08947 */ /* 0x004fea000383ffff */
[----:B------:R-:W-:Y:S05]  /*7060*/  BRA `(.L_x_134) ;  /* 0xffffffbc00707947 */ /* 0x000fea000383ffff */
.L_x_53:
[----:B------:R-:W-:-:S07]  /*7070*/  MOV R0, UR5 ;  /* 0x0000000500007c02 */ /* 0x000fce0008000f00 */
.L_x_135:
[----:B-1----:R1:W2:Y:S02]  /*7080*/  SYNCS.PHASECHK.TRANS64.TRYWAIT P0, [R0+URZ], R3 ;  /* 0x00000003000075a7 */ /* 0x0022a400080011ff */
[----:B--2---:R-:W-:Y:S05]  /*7090*/  @!P0 NANOSLEEP.SYNCS 0x989680 ;  /* 0x009896800000895d */ /* 0x004fea0003900000 */
[----:B------:R-:W2:Y:S02]  /*70a0*/  @!P0 SYNCS.PHASECHK.TRANS64 P0, [R0+URZ], R3 ;  /* 0x00000003000085a7 */ /* 0x000ea400080010ff */
[----:B--2---:R-:W-:Y:S05]  /*70b0*/  @!P0 BRA `(.L_x_135) ;  /* 0xfffffffc00f08947 */ /* 0x004fea000383ffff */
[----:B------:R-:W-:Y:S05]  /*70c0*/  BRA `(.L_x_136) ;  /* 0xffffffbc007c7947 */ /* 0x000fea000383ffff */
.L_x_54:
[----:B------:R-:W-:-:S07]  /*70d0*/  MOV R0, UR5 ;  /* 0x0000000500007c02 */ /* 0x000fce0008000f00 */
.L_x_137:
[----:B-1----:R1:W2:Y:S02]  /*70e0*/  SYNCS.PHASECHK.TRANS64.TRYWAIT P0, [R0+URZ], R3 ;  /* 0x00000003000075a7 */ /* 0x0022a400080011ff */
[----:B--2---:R-:W-:Y:S05]  /*70f0*/  @!P0 NANOSLEEP.SYNCS 0x989680 ;  /* 0x009896800000895d */ /* 0x004fea0003900000 */
[----:B------:R-:W2:Y:S02]  /*7100*/  @!P0 SYNCS.PHASECHK.TRANS64 P0, [R0+URZ], R3 ;  /* 0x00000003000085a7 */ /* 0x000ea400080010ff */
[----:B--2---:R-:W-:Y:S05]  /*7110*/  @!P0 BRA `(.L_x_137) ;  /* 0xfffffffc00f08947 */ /* 0x004fea000383ffff */
[----:B------:R-:W-:Y:S05]  /*7120*/  BRA `(.L_x_138) ;  /* 0xffffffbc00887947 */ /* 0x000fea000383ffff */
.L_x_57:
[----:B--2---:R2:W3:Y:S02]  /*7130*/  SYNCS.PHASECHK.TRANS64.TRYWAIT P0, [R2+URZ+0x150], R5 ;  /* 0x00015005020075a7 */ /* 0x0044e400080011ff */
[----:B---3--:R-:W-:Y:S05]  /*7140*/  @!P0 NANOSLEEP.SYNCS 0x989680 ;  /* 0x009896800000895d */ /* 0x008fea0003900000 */
[----:B------:R-:W3:Y:S02]  /*7150*/  @!P0 SYNCS.PHASECHK.TRANS64 P0, [R2+URZ+0x150], R5 ;  /* 0x00015005020085a7 */ /* 0x000ee400080010ff */
[----:B---3--:R-:W-:Y:S05]  /*7160*/  @!P0 BRA `(.L_x_57) ;  /* 0xfffffffc00f08947 */ /* 0x008fea000383ffff */
[----:B------:R-:W-:Y:S05]  /*7170*/  BRA `(.L_x_139) ;  /* 0xffffffbc00e47947 */ /* 0x000fea000383ffff */
.L_x_58:
[----:B------:R-:W-:-:S07]  /*7180*/  MOV R2, UR4 ;  /* 0x0000000400027c02 */ /* 0x000fce0008000f00 */
.L_x_140:
[----:B--2---:R2:W3:Y:S02]  /*7190*/  SYNCS.PHASECHK.TRANS64.TRYWAIT P0, [R2+URZ+0x100], R5 ;  /* 0x00010005020075a7 */ /* 0x0044e400080011ff */
[----:B---3--:R-:W-:Y:S05]  /*71a0*/  @!P0 NANOSLEEP.SYNCS 0x989680 ;  /* 0x009896800000895d */ /* 0x008fea0003900000 */
[----:B------:R-:W3:Y:S02]  /*71b0*/  @!P0 SYNCS.PHASECHK.TRANS64 P0, [R2+URZ+0x100], R5 ;  /* 0x00010005020085a7 */ /* 0x000ee400080010ff */
[----:B---3--:R-:W-:Y:S05]  /*71c0*/  @!P0 BRA `(.L_x_140) ;  /* 0xfffffffc00f08947 */ /* 0x008fea000383ffff */
[----:B------:R-:W-:Y:S05]  /*71d0*/  BRA `(.L_x_141) ;  /* 0xffffffbc00f47947 */ /* 0x000fea000383ffff */
.L_x_59:
[----:B--2---:R2:W3:Y:S02]  /*71e0*/  SYNCS.PHASECHK.TRANS64.TRYWAIT P1, [R2+URZ+0xf0], R5 ;  /* 0x0000f005020075a7 */ /* 0x0044e400080211ff */
[----:B---3--:R-:W-:Y:S05]  /*71f0*/  @!P1 NANOSLEEP.SYNCS 0x989680 ;  /* 0x009896800000995d */ /* 0x008fea0003900000 */
[----:B------:R-:W3:Y:S02]  /*7200*/  @!P1 SYNCS.PHASECHK.TRANS64 P1, [R2+URZ+0xf0], R5 ;  /* 0x0000f005020095a7 */ /* 0x000ee400080210ff */
[----:B---3--:R-:W-:Y:S05]  /*7210*/  @!P1 BRA `(.L_x_59) ;  /* 0xfffffffc00f09947 */ /* 0x008fea000383ffff */
[----:B------:R-:W-:Y:S05]  /*7220*/  BRA `(.L_x_142) ;  /* 0xffffffc000247947 */ /* 0x000fea000383ffff */
.L_x_62:
[----:B------:R-:W-:-:S07]  /*7230*/  MOV R0, UR4 ;  /* 0x0000000400007c02 */ /* 0x000fce0008000f00 */
.L_x_143:
[----:B--2---:R2:W3:Y:S02]  /*7240*/  SYNCS.PHASECHK.TRANS64.TRYWAIT P0, [R0+URZ+0x100], R3 ;  /* 0x00010003000075a7 */ /* 0x0044e400080011ff */
[----:B---3--:R-:W-:Y:S05]  /*7250*/  @!P0 NANOSLEEP.SYNCS 0x989680 ;  /* 0x009896800000895d */ /* 0x008fea0003900000 */
[----:B------:R-:W3:Y:S02]  /*7260*/  @!P0 SYNCS.PHASECHK.TRANS64 P0, [R0+URZ+0x100], R3 ;  /* 0x00010003000085a7 */ /* 0x000ee400080010ff */
[----:B---3--:R-:W-:Y:S05]  /*7270*/  @!P0 BRA `(.L_x_143) ;  /* 0xfffffffc00f08947 */ /* 0x008fea000383ffff */
[----:B------:R-:W-:Y:S05]  /*7280*/  BRA `(.L_x_61) ;  /* 0xffffffc000787947 */ /* 0x000fea000383ffff */
.L_x_69:
[----:B-1----:R1:W2:Y:S02]  /*7290*/  SYNCS.PHASECHK.TRANS64.TRYWAIT P1, [R0+URZ+0xf0], R5 ;  /* 0x0000f005000075a7 */ /* 0x0022a400080211ff */
[----:B--2---:R-:W-:Y:S05]  /*72a0*/  @!P1 NANOSLEEP.SYNCS 0x989680 ;  /* 0x009896800000995d */ /* 0x004fea0003900000 */
[----:B------:R-:W2:Y:S02]  /*72b0*/  @!P1 SYNCS.PHASECHK.TRANS64 P1, [R0+URZ+0xf0], R5 ;  /* 0x0000f005000095a7 */ /* 0x000ea400080210ff */
[----:B--2---:R-:W-:Y:S05]  /*72c0*/  @!P1 BRA `(.L_x_69) ;  /* 0xfffffffc00f09947 */ /* 0x004fea000383ffff */
[----:B------:R-:W-:Y:S05]  /*72d0*/  BRA `(.L_x_144) ;  /* 0xffffffc8000c7947 */ /* 0x000fea000383ffff */
.L_x_70:
[----:B------:R-:W-:-:S07]  /*72e0*/  MOV R3, UR46 ;  /* 0x0000002e00037c02 */ /* 0x000fce0008000f00 */
.L_x_145:
[----:B-1----:R1:W2:Y:S02]  /*72f0*/  SYNCS.PHASECHK.TRANS64.TRYWAIT P0, [R3+URZ+0x130], R0 ;  /* 0x00013000030075a7 */ /* 0x0022a400080011ff */
[----:B--2---:R-:W-:Y:S05]  /*7300*/  @!P0 NANOSLEEP.SYNCS 0x989680 ;  /* 0x009896800000895d */ /* 0x004fea0003900000 */
[----:B------:R-:W2:Y:S02]  /*7310*/  @!P0 SYNCS.PHASECHK.TRANS64 P0, [R3+URZ+0x130], R0 ;  /* 0x00013000030085a7 */ /* 0x000ea400080010ff */
[----:B--2---:R-:W-:Y:S05]  /*7320*/  @!P0 BRA `(.L_x_145) ;  /* 0xfffffffc00f08947 */ /* 0x004fea000383ffff */
[----:B------:R-:W-:Y:S05]  /*7330*/  BRA `(.L_x_146) ;  /* 0xffffffc8005c7947 */ /* 0x000fea000383ffff */
.L_x_73:
[----:B------:R-:W-:Y:S07]  /*7340*/  MOV R0, UR7 ;  /* 0x0000000700007c02 */ /* 0x000fee0008000f00 */
.L_x_147:
[----:B-1----:R1:W2:Y:S02]  /*7350*/  SYNCS.PHASECHK.TRANS64.TRYWAIT P0, [R0+URZ], R3 ;  /* 0x00000003000075a7 */ /* 0x0022a400080011ff */
[----:B--2---:R-:W-:Y:S05]  /*7360*/  @!P0 NANOSLEEP.SYNCS 0x989680 ;  /* 0x009896800000895d */ /* 0x004fea0003900000 */
[----:B------:R-:W2:Y:S02]  /*7370*/  @!P0 SYNCS.PHASECHK.TRANS64 P0, [R0+URZ], R3 ;  /* 0x00000003000085a7 */ /* 0x000ea400080010ff */
[----:B--2---:R-:W-:Y:S05]  /*7380*/  @!P0 BRA `(.L_x_147) ;  /* 0xfffffffc00f08947 */ /* 0x004fea000383ffff */
[----:B------:R-:W-:Y:S05]  /*7390*/  BRA `(.L_x_72) ;  /* 0xffffffc800787947 */ /* 0x000fea000383ffff */
.L_x_76:
[----:B------:R-:W-:-:S07]  /*73a0*/  MOV R0, UR4 ;  /* 0x0000000400007c02 */ /* 0x000fce0008000f00 */
.L_x_148:
[----:B--2---:R2:W4:Y:S02]  /*73b0*/  SYNCS.PHASECHK.TRANS64.TRYWAIT P0, [R0+URZ], R3 ;  /* 0x00000003000075a7 */ /* 0x00452400080011ff */
[----:B----4-:R-:W-:Y:S05]  /*73c0*/  @!P0 NANOSLEEP.SYNCS 0x989680 ;  /* 0x009896800000895d */ /* 0x010fea0003900000 */
[----:B------:R-:W4:Y:S02]  /*73d0*/  @!P0 SYNCS.PHASECHK.TRANS64 P0, [R0+URZ], R3 ;  /* 0x00000003000085a7 */ /* 0x000f2400080010ff */
[----:B----4-:R-:W-:Y:S05]  /*73e0*/  @!P0 BRA `(.L_x_148) ;  /* 0xfffffffc00f08947 */ /* 0x010fea000383ffff */
[----:B------:R-:W-:Y:S05]  /*73f0*/  BRA `(.L_x_149) ;  /* 0xffffffcc00a47947 */ /* 0x000fea000383ffff */
.L_x_77:
[----:B------:R-:W-:-:S07]  /*7400*/  MOV R0, UR5 ;  /* 0x0000000500007c02 */ /* 0x000fce0008000f00 */
.L_x_150:
[----:B-1----:R1:W2:Y:S02]  /*7410*/  SYNCS.PHASECHK.TRANS64.TRYWAIT P0, [R0+URZ], R3 ;  /* 0x00000003000075a7 */ /* 0x0022a400080011ff */
[----:B--2---:R-:W-:Y:S05]  /*7420*/  @!P0 NANOSLEEP.SYNCS 0x989680 ;  /* 0x009896800000895d */ /* 0x004fea0003900000 */
[----:B------:R-:W2:Y:S02]  /*7430*/  @!P0 SYNCS.PHASECHK.TRANS64 P0, [R0+URZ], R3 ;  /* 0x00000003000085a7 */ /* 0x000ea400080010ff */
[----:B--2---:R-:W-:Y:S05]  /*7440*/  @!P0 BRA `(.L_x_150) ;  /* 0xfffffffc00f08947 */ /* 0x004fea000383ffff */
[----:B------:R-:W-:Y:S05]  /*7450*/  BRA `(.L_x_151) ;  /* 0xffffffcc00b07947 */ /* 0x000fea000383ffff */
.L_x_78:
[----:B------:R-:W-:-:S07]  /*7460*/  MOV R0, UR5 ;  /* 0x0000000500007c02 */ /* 0x000fce0008000f00 */
.L_x_152:
[----:B-1----:R1:W2:Y:S02]  /*7470*/  SYNCS.PHASECHK.TRANS64.TRYWAIT P0, [R0+URZ], R3 ;  /* 0x00000003000075a7 */ /* 0x0022a400080011ff */
[----:B--2---:R-:W-:Y:S05]  /*7480*/  @!P0 NANOSLEEP.SYNCS 0x989680 ;  /* 0x009896800000895d */ /* 0x004fea0003900000 */
[----:B------:R-:W2:Y:S02]  /*7490*/  @!P0 SYNCS.PHASECHK.TRANS64 P0, [R0+URZ], R3 ;  /* 0x00000003000085a7 */ /* 0x000ea400080010ff */
[----:B--2---:R-:W-:Y:S05]  /*74a0*/  @!P0 BRA `(.L_x_152) ;  /* 0xfffffffc00f08947 */ /* 0x004fea000383ffff */
[----:B------:R-:W-:Y:S05]  /*74b0*/  BRA `(.L_x_153) ;  /* 0xffffffcc00bc7947 */ /* 0x000fea000383ffff */
.L_x_79:
[----:B------:R-:W-:-:S07]  /*74c0*/  MOV R0, UR4 ;  /* 0x0000000400007c02 */ /* 0x000fce0008000f00 */
.L_x_154:
[----:B-1----:R1:W2:Y:S02]  /*74d0*/  SYNCS.PHASECHK.TRANS64.TRYWAIT P0, [R0+URZ], R3 ;  /* 0x00000003000075a7 */ /* 0x0022a400080011ff */
[----:B--2---:R-:W-:Y:S05]  /*74e0*/  @!P0 NANOSLEEP.SYNCS 0x989680 ;  /* 0x009896800000895d */ /* 0x004fea0003900000 */
[----:B------:R-:W2:Y:S02]  /*74f0*/  @!P0 SYNCS.PHASECHK.TRANS64 P0, [R0+URZ], R3 ;  /* 0x00000003000085a7 */ /* 0x000ea400080010ff */
[----:B--2---:R-:W-:Y:S05]  /*7500*/  @!P0 BRA `(.L_x_154) ;  /* 0xfffffffc00f08947 */ /* 0x004fea000383ffff */
[----:B------:R-:W-:Y:S05]  /*7510*/  BRA `(.L_x_155) ;  /* 0xffffffcc00c87947 */ /* 0x000fea000383ffff */
.L_x_84:
[----:B--2---:R2:W3:Y:S02]  /*7520*/  SYNCS.PHASECHK.TRANS64.TRYWAIT P0, [R3+URZ+0xf0], R0 ;  /* 0x0000f000030075a7 */ /* 0x0044e400080011ff */
[----:B---3--:R-:W-:Y:S05]  /*7530*/  @!P0 NANOSLEEP.SYNCS 0x989680 ;  /* 0x009896800000895d */ /* 0x008fea0003900000 */
[----:B------:R-:W3:Y:S02]  /*7540*/  @!P0 SYNCS.PHASECHK.TRANS64 P0, [R3+URZ+0xf0], R0 ;  /* 0x0000f000030085a7 */ /* 0x000ee400080010ff */
[----:B---3--:R-:W-:Y:S05]  /*7550*/  @!P0 BRA `(.L_x_84) ;  /* 0xfffffffc00f08947 */ /* 0x008fea000383ffff */
[----:B------:R-:W-:Y:S05]  /*7560*/  BRA `(.L_x_156) ;  /* 0xffffffd000ec7947 */ /* 0x000fea000383ffff */
.L_x_87:
[----:B------:R-:W-:Y:S07]  /*7570*/  MOV R0, UR24 ;  /* 0x0000001800007c02 */ /* 0x000fee0008000f00 */
.L_x_157:
[----:B--2---:R2:W3:Y:S02]  /*7580*/  SYNCS.PHASECHK.TRANS64.TRYWAIT P1, [R0+URZ+0xe8], R3 ;  /* 0x0000e803000075a7 */ /* 0x0044e400080211ff */
[----:B---3--:R-:W-:Y:S05]  /*7590*/  @!P1 NANOSLEEP.SYNCS 0x989680 ;  /* 0x009896800000995d */ /* 0x008fea0003900000 */
[----:B------:R-:W3:Y:S02]  /*75a0*/  @!P1 SYNCS.PHASECHK.TRANS64 P1, [R0+URZ+0xe8], R3 ;  /* 0x0000e803000095a7 */ /* 0x000ee400080210ff */
[----:B---3--:R-:W-:Y:S05]  /*75b0*/  @!P1 BRA `(.L_x_157) ;  /* 0xfffffffc00f09947 */ /* 0x008fea000383ffff */
[----:B------:R-:W-:Y:S05]  /*75c0*/  BRA `(.L_x_86) ;  /* 0xffffffd8005c7947 */ /* 0x000fea000383ffff */
.L_x_90:
[----:B------:R-:W-:Y:S07]  /*75d0*/  MOV R3, UR4 ;  /* 0x0000000400037c02 */ /* 0x000fee0008000f00 */
.L_x_158:
[----:B--2---:R2:W3:Y:S02]  /*75e0*/  SYNCS.PHASECHK.TRANS64.TRYWAIT P0, [R3+URZ+0xd0], R0 ;  /* 0x0000d000030075a7 */ /* 0x0044e400080011ff */
[----:B---3--:R-:W-:Y:S05]  /*75f0*/  @!P0 NANOSLEEP.SYNCS 0x989680 ;  /* 0x009896800000895d */ /* 0x008fea0003900000 */
[----:B------:R-:W3:Y:S02]  /*7600*/  @!P0 SYNCS.PHASECHK.TRANS64 P0, [R3+URZ+0xd0], R0 ;  /* 0x0000d000030085a7 */ /* 0x000ee400080010ff */
[----:B---3--:R-:W-:Y:S05]  /*7610*/  @!P0 BRA `(.L_x_158) ;  /* 0xfffffffc00f08947 */ /* 0x008fea000383ffff */
[----:B------:R-:W-:Y:S05]  /*7620*/  BRA `(.L_x_159) ;  /* 0xffffffd800b87947 */ /* 0x000fea000383ffff */
.L_x_92:
[----:B------:R-:W-:-:S07]  /*7630*/  MOV R0, UR4 ;  /* 0x0000000400007c02 */ /* 0x000fce0008000f00 */
.L_x_160:
[----:B---3--:R3:W4:Y:S02]  /*7640*/  SYNCS.PHASECHK.TRANS64.TRYWAIT P0, [R0+URZ], R3 ;  /* 0x00000003000075a7 */ /* 0x00872400080011ff */
[----:B----4-:R-:W-:Y:S05]  /*7650*/  @!P0 NANOSLEEP.SYNCS 0x989680 ;  /* 0x009896800000895d */ /* 0x010fea0003900000 */
[----:B------:R-:W4:Y:S02]  /*7660*/  @!P0 SYNCS.PHASECHK.TRANS64 P0, [R0+URZ], R3 ;  /* 0x00000003000085a7 */ /* 0x000f2400080010ff */
[----:B----4-:R-:W-:Y:S05]  /*7670*/  @!P0 BRA `(.L_x_160) ;  /* 0xfffffffc00f08947 */ /* 0x010fea000383ffff */
[----:B------:R-:W-:Y:S05]  /*7680*/  BRA `(.L_x_161) ;  /* 0xffffffdc00547947 */ /* 0x000fea000383ffff */
.L_x_94:
[----:B-1----:R1:W2:Y:S02]  /*7690*/  SYNCS.PHASECHK.TRANS64.TRYWAIT P0, [R0+URZ+0xf0], R3 ;  /* 0x0000f003000075a7 */ /* 0x0022a400080011ff */
[----:B--2---:R-:W-:Y:S05]  /*76a0*/  @!P0 NANOSLEEP.SYNCS 0x989680 ;  /* 0x009896800000895d */ /* 0x004fea0003900000 */
[----:B------:R-:W2:Y:S02]  /*76b0*/  @!P0 SYNCS.PHASECHK.TRANS64 P0, [R0+URZ+0xf0], R3 ;  /* 0x0000f003000085a7 */ /* 0x000ea400080010ff */
[----:B--2---:R-:W-:Y:S05]  /*76c0*/  @!P0 BRA `(.L_x_94) ;  /* 0xfffffffc00f08947 */ /* 0x004fea000383ffff */
[----:B------:R-:W-:Y:S05]  /*76d0*/  BRA `(.L_x_162) ;  /* 0xffffffe000207947 */ /* 0x000fea000383ffff */
.L_x_100:
[----:B------:R-:W-:Y:S07]  /*76e0*/  MOV R0, UR4 ;  /* 0x0000000400007c02 */ /* 0x000fee0008000f00 */
.L_x_163:
[----:B-1----:R1:W2:Y:S02]  /*76f0*/  SYNCS.PHASECHK.TRANS64.TRYWAIT P2, [R0+URZ+0xc0], R3 ;  /* 0x0000c003000075a7 */ /* 0x0022a400080411ff */
[----:B--2---:R-:W-:Y:S05]  /*7700*/  @!P2 NANOSLEEP.SYNCS 0x989680 ;  /* 0x009896800000a95d */ /* 0x004fea0003900000 */
[----:B------:R-:W2:Y:S02]  /*7710*/  @!P2 SYNCS.PHASECHK.TRANS64 P2, [R0+URZ+0xc0], R3 ;  /* 0x0000c0030000a5a7 */ /* 0x000ea400080410ff */
[----:B--2---:R-:W-:Y:S05]  /*7720*/  @!P2 BRA `(.L_x_163) ;  /* 0xfffffffc00f0a947 */ /* 0x004fea000383ffff */
[----:B------:R-:W-:Y:S05]  /*7730*/  BRA `(.L_x_99) ;  /* 0xffffffe800ec7947 */ /* 0x000fea000383ffff */
.L_x_102:
[----:B------:R-:W-:Y:S07]  /*7740*/  MOV R3, UR46 ;  /* 0x0000002e00037c02 */ /* 0x000fee0008000f00 */
.L_x_164:
[----:B------:R1:W1:Y:S02]  /*7750*/  SYNCS.PHASECHK.TRANS64.TRYWAIT P1, [R3+URZ+0x110], R2 ;  /* 0x00011002030075a7 */ /* 0x00026400080211ff */
[----:B-1----:R-:W-:Y:S05]  /*7760*/  @!P1 NANOSLEEP.SYNCS 0x989680 ;  /* 0x009896800000995d */ /* 0x002fea0003900000 */
[----:B------:R-:W1:Y:S02]  /*7770*/  @!P1 SYNCS.PHASECHK.TRANS64 P1, [R3+URZ+0x110], R2 ;  /* 0x00011002030095a7 */ /* 0x000e6400080210ff */
[----:B-1----:R-:W-:Y:S05]  /*7780*/  @!P1 BRA `(.L_x_164) ;  /* 0xfffffffc00f09947 */ /* 0x002fea000383ffff */
[----:B------:R-:W-:Y:S05]  /*7790*/  BRA `(.L_x_101) ;  /* 0xffffffec00207947 */ /* 0x000fea000383ffff */
        .weak           $__internal_0_$__cuda_sm10x_tcgen05_guardrail_trap_col_being_dealloced_not_returned_by_alloc
        .type           $__internal_0_$__cuda_sm10x_tcgen05_guardrail_trap_col_being_dealloced_not_returned_by_alloc,@function
        .size           $__internal_0_$__cuda_sm10x_tcgen05_guardrail_trap_col_being_dealloced_not_returned_by_alloc,($__internal_1_$__cuda_sm10x_tcgen05_guardrail_trap_phase_invalid_during_alloc - $__internal_0_$__cuda_sm10x_tcgen05_guardrail_trap_col_being_dealloced_not_returned_by_alloc)
$__internal_0_$__cuda_sm10x_tcgen05_guardrail_trap_col_being_dealloced_not_returned_by_alloc:
[----:B------:R-:W-:Y:S05]  /*77a0*/  BPT.TRAP 0x1 ;  /* 0x000000040000795c */ /* 0x000fea0000300000 */
[----:B------:R-:W-:-:S04]  /*77b0*/  HFMA2 R3, -RZ, RZ, 0, 0 ;  /* 0x00000000ff037431 */ /* 0x000fc800000001ff */
[----:B------:R-:W-:Y:S05]  /*77c0*/  RET.REL.NODEC R2 `(_ZN7cutlass13device_kernelINS_4gemm6kernel13GemmUniversalIN4cute5tupleIJiiiiEEENS1_10collective13CollectiveMmaINS1_35MainloopSm100TmaUmmaWarpSpecializedILi12ELi2ELi4ENS5_IJNS4_1CILi2EEENSA_ILi1EEESC_EEEEENS5_IJNSA_ILi64EEENSA_ILi8EEENSA_ILi128EEEEEENS_6half_tENS5_IJlSC_lEEESJ_SK_NS4_8TiledMMAINS4_8MMA_AtomIJNS4_20SM100_MMA_F16BF16_SSISJ_SJ_fLi64ELi8ELNS4_4UMMA5MajorE0ELSP_0ELNSO_7ScaleInE0ELSQ_0EEEEEENS4_6LayoutINS5_IJSC_SC_SC_EEENS5_IJNSA_ILi0EEESV_SV_EEEEENS5_IJNS4_10UnderscoreESY_SY_EEEEENS4_13SM90_TMA_LOADENS4_14ComposedLayoutINS4_7SwizzleILi3ELi4ELi3EEENS4_18smem_ptr_flag_bitsILi16EEENST_INS5_IJSG_SF_EEENS5_IJSF_SC_EEEEEEEvNS4_8identityENS4_23SM90_TMA_LOAD_MULTICASTES1A_vS1B_EENS_8epilogue10collective18CollectiveEpilogueINS1E_23Sm100TmaWarpSpecializedILi2ELi1ELi4ELb1ELb0EEEJSI_NS5_IJNST_ISF_SC_EENST_ISG_SC_EEEEESJ_SK_SJ_SK_NS1E_6fusion15FusionCallbacksIS1I_NS1M_17LinearCombinationISJ_fSJ_fLNS_15FloatRoundStyleE2EEESI_S1L_JEEENS4_5SM1004TMEM4LOAD26SM100_TMEM_LOAD_16dp256b1xES11_NS12_INS13_ILi0ELi4ELi3EEES16_NST_INS5_IJSG_SG_EEENS5_IJSG_SC_EEEEEEENS4_17SM75_U32x2_LDSM_NENS4_14SM90_TMA_STOREES20_NS4_17SM90_U32x2_STSM_NENS4_39AutoVectorizingCopyWithAssumedAlignmentILi128EEEEEEvvEEEEvNT_6ParamsE) ;  /* 0xffffff88020c7950 */ /* 0x000fea0003c3ffff */
        .weak           $__internal_1_$__cuda_sm10x_tcgen05_guardrail_trap_phase_invalid_during_alloc
        .type           $__internal_1_$__cuda_sm10x_tcgen05_guardrail_trap_phase_invalid_during_alloc,@function
        .size           $__internal_1_$__cuda_sm10x_tcgen05_guardrail_trap_phase_invalid_during_alloc,($__internal_2_$__cuda_sm10x_tcgen05_guardrail_trap_unallocated_columns_being_dealloced - $__internal_1_$__cuda_sm10x_tcgen05_guardrail_trap_phase_invalid_during_alloc)
$__internal_1_$__cuda_sm10x_tcgen05_guardrail_trap_phase_invalid_during_alloc:
[----:B------:R-:W-:Y:S05]  /*77d0*/  BPT.TRAP 0x1 ;  /* 0x000000040000795c */ /* 0x000fea0000300000 */
[----:B------:R-:W-:-:S04]  /*77e0*/  MOV R5, 0x0 ;  /* 0x0000000000057802 */ /* 0x000fc80000000f00 */
[----:B------:R-:W-:Y:S05]  /*77f0*/  RET.REL.NODEC R4 `(_ZN7cutlass13device_kernelINS_4gemm6kernel13GemmUniversalIN4cute5tupleIJiiiiEEENS1_10collective13CollectiveMmaINS1_35MainloopSm100TmaUmmaWarpSpecializedILi12ELi2ELi4ENS5_IJNS4_1CILi2EEENSA_ILi1EEESC_EEEEENS5_IJNSA_ILi64EEENSA_ILi8EEENSA_ILi128EEEEEENS_6half_tENS5_IJlSC_lEEESJ_SK_NS4_8TiledMMAINS4_8MMA_AtomIJNS4_20SM100_MMA_F16BF16_SSISJ_SJ_fLi64ELi8ELNS4_4UMMA5MajorE0ELSP_0ELNSO_7ScaleInE0ELSQ_0EEEEEENS4_6LayoutINS5_IJSC_SC_SC_EEENS5_IJNSA_ILi0EEESV_SV_EEEEENS5_IJNS4_10UnderscoreESY_SY_EEEEENS4_13SM90_TMA_LOADENS4_14ComposedLayoutINS4_7SwizzleILi3ELi4ELi3EEENS4_18smem_ptr_flag_bitsILi16EEENST_INS5_IJSG_SF_EEENS5_IJSF_SC_EEEEEEEvNS4_8identityENS4_23SM90_TMA_LOAD_MULTICASTES1A_vS1B_EENS_8epilogue10collective18CollectiveEpilogueINS1E_23Sm100TmaWarpSpecializedILi2ELi1ELi4ELb1ELb0EEEJSI_NS5_IJNST_ISF_SC_EENST_ISG_SC_EEEEESJ_SK_SJ_SK_NS1E_6fusion15FusionCallbacksIS1I_NS1M_17LinearCombinationISJ_fSJ_fLNS_15FloatRoundStyleE2EEESI_S1L_JEEENS4_5SM1004TMEM4LOAD26SM100_TMEM_LOAD_16dp256b1xES11_NS12_INS13_ILi0ELi4ELi3EEES16_NST_INS5_IJSG_SG_EEENS5_IJSG_SC_EEEEEEENS4_17SM75_U32x2_LDSM_NENS4_14SM90_TMA_STOREES20_NS4_17SM90_U32x2_STSM_NENS4_39AutoVectorizingCopyWithAssumedAlignmentILi128EEEEEEvvEEEEvNT_6ParamsE) ;  /* 0xffffff8804007950 */ /* 0x000fea0003c3ffff */
        .weak           $__internal_2_$__cuda_sm10x_tcgen05_guardrail_trap_unallocated_columns_being_dealloced
        .type           $__internal_2_$__cuda_sm10x_tcgen05_guardrail_trap_unallocated_columns_being_dealloced,@function
        .size           $__internal_2_$__cuda_sm10x_tcgen05_guardrail_trap_unallocated_columns_being_dealloced,(.L_x_166 - $__internal_2_$__cuda_sm10x_tcgen05_guardrail_trap_unallocated_columns_being_dealloced)
$__internal_2_$__cuda_sm10x_tcgen05_guardrail_trap_unallocated_columns_being_dealloced:
[----:B------:R-:W-:Y:S05]  /*7800*/  BPT.TRAP 0x1 ;  /* 0x000000040000795c */ /* 0x000fea0000300000 */
[----:B------:R-:W-:-:S04]  /*7810*/  HFMA2 R3, -RZ, RZ, 0, 0 ;  /* 0x00000000ff037431 */ /* 0x000fc800000001ff */
[----:B------:R-:W-:Y:S05]  /*7820*/  RET.REL.NODEC R2 `(_ZN7cutlass13device_kernelINS_4gemm6kernel13GemmUniversalIN4cute5tupleIJiiiiEEENS1_10collective13CollectiveMmaINS1_35MainloopSm100TmaUmmaWarpSpecializedILi12ELi2ELi4ENS5_IJNS4_1CILi2EEENSA_ILi1EEESC_EEEEENS5_IJNSA_ILi64EEENSA_ILi8EEENSA_ILi128EEEEEENS_6half_tENS5_IJlSC_lEEESJ_SK_NS4_8TiledMMAINS4_8MMA_AtomIJNS4_20SM100_MMA_F16BF16_SSISJ_SJ_fLi64ELi8ELNS4_4UMMA5MajorE0ELSP_0ELNSO_7ScaleInE0ELSQ_0EEEEEENS4_6LayoutINS5_IJSC_SC_SC_EEENS5_IJNSA_ILi0EEESV_SV_EEEEENS5_IJNS4_10UnderscoreESY_SY_EEEEENS4_13SM90_TMA_LOADENS4_14ComposedLayoutINS4_7SwizzleILi3ELi4ELi3EEENS4_18smem_ptr_flag_bitsILi16EEENST_INS5_IJSG_SF_EEENS5_IJSF_SC_EEEEEEEvNS4_8identityENS4_23SM90_TMA_LOAD_MULTICASTES1A_vS1B_EENS_8epilogue10collective18CollectiveEpilogueINS1E_23Sm100TmaWarpSpecializedILi2ELi1ELi4ELb1ELb0EEEJSI_NS5_IJNST_ISF_SC_EENST_ISG_SC_EEEEESJ_SK_SJ_SK_NS1E_6fusion15FusionCallbacksIS1I_NS1M_17LinearCombinationISJ_fSJ_fLNS_15FloatRoundStyleE2EEESI_S1L_JEEENS4_5SM1004TMEM4LOAD26SM100_TMEM_LOAD_16dp256b1xES11_NS12_INS13_ILi0ELi4ELi3EEES16_NST_INS5_IJSG_SG_EEENS5_IJSG_SC_EEEEEEENS4_17SM75_U32x2_LDSM_NENS4_14SM90_TMA_STOREES20_NS4_17SM90_U32x2_STSM_NENS4_39AutoVectorizingCopyWithAssumedAlignmentILi128EEEEEEvvEEEEvNT_6ParamsE) ;  /* 0xffffff8402f47950 */ /* 0x000fea0003c3ffff */
.L_x_165:
[----:B------:R-:W-:-:S00]  /*7830*/  BRA `(.L_x_165) ;  /* 0xfffffffc00fc7947 */ /* 0x000fc0000383ffff */
[----:B------:R-:W-:-:S00]  /*7840*/  NOP ;  /* 0x0000000000007918 */ /* 0x000fc00000000000 */
        /* <DEDUP_REMOVED lines=11> */
.L_x_166:


//--------------------- .nv.global.init           --------------------------
	.section	.nv.global.init,"aw",@progbits
.nv.global.init:
	.type		$str$26,@object
	.size		$str$26,($str$25 - $str$26)
$str$26:
        /*0000*/ 	.byte	0x2f, 0x74, 0x6d, 0x70, 0x2f, 0x63, 0x75, 0x74, 0x6c, 0x61, 0x73, 0x73, 0x5f, 0x73, 0x77, 0x65
        /*0010*/ 	.byte	0x65, 0x70, 0x5f, 0x73, 0x72, 0x63, 0x2f, 0x69, 0x6e, 0x63, 0x6c, 0x75, 0x64, 0x65, 0x2f, 0x63
        /*0020*/ 	.byte	0x75, 0x74, 0x65, 0x2f, 0x61, 0x74, 0x6f, 0x6d, 0x2f, 0x63, 0x6f, 0x70, 0x79, 0x5f, 0x74, 0x72
        /*0030*/ 	.byte	0x61, 0x69, 0x74, 0x73, 0x5f, 0x73, 0x6d, 0x31, 0x30, 0x30, 0x2e, 0x68, 0x70, 0x70, 0x00
	.type		$str$25,@object
	.size		$str$25,(__unnamed_1 - $str$25)
$str$25:
        /*003f*/ 	.byte	0x28, 0x28, 0x75, 0x69, 0x6e, 0x74, 0x33, 0x32, 0x5f, 0x74, 0x28, 0x74, 0x68, 0x72, 0x65, 0x61
        /*004f*/ 	.byte	0x64, 0x49, 0x64, 0x78, 0x2e, 0x78, 0x29, 0x20, 0x2f, 0x20, 0x33, 0x32, 0x29, 0x20, 0x25, 0x20
        /*005f*/ 	.byte	0x34, 0x29, 0x20, 0x3d, 0x3d, 0x20, 0x28, 0x28, 0x28, 0x74, 0x6d, 0x65, 0x6d, 0x5f, 0x61, 0x64
        /*006f*/ 	.byte	0x64, 0x72, 0x20, 0x3e, 0x3e, 0x20, 0x31, 0x36, 0x29, 0x20, 0x2f, 0x20, 0x33, 0x32, 0x29, 0x20
        /*007f*/ 	.byte	0x25, 0x20, 0x34, 0x29, 0x00
	.type		__unnamed_1,@object
	.size		__unnamed_1,(.L_1 - __unnamed_1)
__unnamed_1:
        /*0084*/ 	.byte	0x63, 0x6f, 0x6e, 0x73, 0x74, 0x65, 0x78, 0x70, 0x72, 0x20, 0x76, 0x6f, 0x69, 0x64, 0x20, 0x63
        /* <DEDUP_REMOVED lines=39> */
        /*0304*/ 	.byte	0x3a, 0x43, 0x3c, 0x30, 0x3e, 0x3e, 0x3e, 0x3e, 0x5d, 0x00
.L_1:


//--------------------- .nv.shared._ZN7cutlass13device_kernelINS_4gemm6kernel13GemmUniversalIN4cute5tupleIJiiiiEEENS1_10collective13CollectiveMmaINS1_35MainloopSm100TmaUmmaWarpSpecializedILi12ELi2ELi4ENS5_IJNS4_1CILi2EEENSA_ILi1EEESC_EEEEENS5_IJNSA_ILi64EEENSA_ILi8EEENSA_ILi128EEEEEENS_6half_tENS5_IJlSC_lEEESJ_SK_NS4_8TiledMMAINS4_8MMA_AtomIJNS4_20SM100_MMA_F16BF16_SSISJ_SJ_fLi64ELi8ELNS4_4UMMA5MajorE0ELSP_0ELNSO_7ScaleInE0ELSQ_0EEEEEENS4_6LayoutINS5_IJSC_SC_SC_EEENS5_IJNSA_ILi0EEESV_SV_EEEEENS5_IJNS4_10UnderscoreESY_SY_EEEEENS4_13SM90_TMA_LOADENS4_14ComposedLayoutINS4_7SwizzleILi3ELi4ELi3EEENS4_18smem_ptr_flag_bitsILi16EEENST_INS5_IJSG_SF_EEENS5_IJSF_SC_EEEEEEEvNS4_8identityENS4_23SM90_TMA_LOAD_MULTICASTES1A_vS1B_EENS_8epilogue10collective18CollectiveEpilogueINS1E_23Sm100TmaWarpSpecializedILi2ELi1ELi4ELb1ELb0EEEJSI_NS5_IJNST_ISF_SC_EENST_ISG_SC_EEEEESJ_SK_SJ_SK_NS1E_6fusion15FusionCallbacksIS1I_NS1M_17LinearCombinationISJ_fSJ_fLNS_15FloatRoundStyleE2EEESI_S1L_JEEENS4_5SM1004TMEM4LOAD26SM100_TMEM_LOAD_16dp256b1xES11_NS12_INS13_ILi0ELi4ELi3EEES16_NST_INS5_IJSG_SG_EEENS5_IJSG_SC_EEEEEEENS4_17SM75_U32x2_LDSM_NENS4_14SM90_TMA_STOREES20_NS4_17SM90_U32x2_STSM_NENS4_39AutoVectorizingCopyWithAssumedAlignmentILi128EEEEEEvvEEEEvNT_6ParamsE --------------------------
	.section	.nv.shared._ZN7cutlass13device_kernelINS_4gemm6kernel13GemmUniversalIN4cute5tupleIJiiiiEEENS1_10collective13CollectiveMmaINS1_35MainloopSm100TmaUmmaWarpSpecializedILi12ELi2ELi4ENS5_IJNS4_1CILi2EEENSA_ILi1EEESC_EEEEENS5_IJNSA_ILi64EEENSA_ILi8EEENSA_ILi128EEEEEENS_6half_tENS5_IJlSC_lEEESJ_SK_NS4_8TiledMMAINS4_8MMA_AtomIJNS4_20SM100_MMA_F16BF16_SSISJ_SJ_fLi64ELi8ELNS4_4UMMA5MajorE0ELSP_0ELNSO_7ScaleInE0ELSQ_0EEEEEENS4_6LayoutINS5_IJSC_SC_SC_EEENS5_IJNSA_ILi0EEESV_SV_EEEEENS5_IJNS4_10UnderscoreESY_SY_EEEEENS4_13SM90_TMA_LOADENS4_14ComposedLayoutINS4_7SwizzleILi3ELi4ELi3EEENS4_18smem_ptr_flag_bitsILi16EEENST_INS5_IJSG_SF_EEENS5_IJSF_SC_EEEEEEEvNS4_8identityENS4_23SM90_TMA_LOAD_MULTICASTES1A_vS1B_EENS_8epilogue10collective18CollectiveEpilogueINS1E_23Sm100TmaWarpSpecializedILi2ELi1ELi4ELb1ELb0EEEJSI_NS5_IJNST_ISF_SC_EENST_ISG_SC_EEEEESJ_SK_SJ_SK_NS1E_6fusion15FusionCallbacksIS1I_NS1M_17LinearCombinationISJ_fSJ_fLNS_15FloatRoundStyleE2EEESI_S1L_JEEENS4_5SM1004TMEM4LOAD26SM100_TMEM_LOAD_16dp256b1xES11_NS12_INS13_ILi0ELi4ELi3EEES16_NST_INS5_IJSG_SG_EEENS5_IJSG_SC_EEEEEEENS4_17SM75_U32x2_LDSM_NENS4_14SM90_TMA_STOREES20_NS4_17SM90_U32x2_STSM_NENS4_39AutoVectorizingCopyWithAssumedAlignmentILi128EEEEEEvvEEEEvNT_6ParamsE,"aw",@nobits
	.sectionflags	@""
	.align	16
	.zero		1024


//--------------------- .nv.shared.reserved.0     --------------------------
	.section	.nv.shared.reserved.0,"aw",@nobits
	.weak		__nv_reservedSMEM_offset_0_alias
	.size		__nv_reservedSMEM_offset_0_alias, 0, 64
	.other		__nv_reservedSMEM_offset_0_alias,@"STO_CUDA_RESERVED_SHARED STV_DEFAULT"
__nv_reservedSMEM_offset_0_alias:
	.zero		0
.nv.shared.reserved.0:
	.zero		64
	.weak		__nv_reservedSMEM_tcgen05_partition
	.type		__nv_reservedSMEM_tcgen05_partition,@object
	.size		__nv_reservedSMEM_tcgen05_partition,(.L_0 - __nv_reservedSMEM_tcgen05_partition)
__nv_reservedSMEM_tcgen05_partition:
	.zero		32
.L_0:


//--------------------- .nv.global                --------------------------
	.section	.nv.global,"aw",@nobits
.nv.global:
	.type		_ZN40_INTERNAL_f6bd1407_4_k_cu_d7b14eb4_100554cute1_E,@object
	.size		_ZN40_INTERNAL_f6bd1407_4_k_cu_d7b14eb4_100554cute1_E,(_ZN40_INTERNAL_f6bd1407_4_k_cu_d7b14eb4_100554cuda3std3__45__cpo6cbeginE - _ZN40_INTERNAL_f6bd1407_4_k_cu_d7b14eb4_100554cute1_E)
_ZN40_INTERNAL_f6bd1407_4_k_cu_d7b14eb4_100554cute1_E:
	.zero		1
	.type		_ZN40_INTERNAL_f6bd1407_4_k_cu_d7b14eb4_100554cuda3std3__45__cpo6cbeginE,@object
	.size		_ZN40_INTERNAL_f6bd1407_4_k_cu_d7b14eb4_100554cuda3std3__45__cpo6cbeginE,(_ZN40_INTERNAL_f6bd1407_4_k_cu_d7b14eb4_100554cuda3std3__48in_placeE - _ZN40_INTERNAL_f6bd1407_4_k_cu_d7b14eb4_100554cuda3std3__45__cpo6cbeginE)
_ZN40_INTERNAL_f6bd1407_4_k_cu_d7b14eb4_100554cuda3std3__45__cpo6cbeginE:
	.zero		1
	.type		_ZN40_INTERNAL_f6bd1407_4_k_cu_d7b14eb4_100554cuda3std3__48in_placeE,@object
	.size		_ZN40_INTERNAL_f6bd1407_4_k_cu_d7b14eb4_100554cuda3std3__48in_placeE,(_ZN40_INTERNAL_f6bd1407_4_k_cu_d7b14eb4_100554cuda3std6ranges3__45__cpo9iter_moveE - _ZN40_INTERNAL_f6bd1407_4_k_cu_d7b14eb4_100554cuda3std3__48in_placeE)
_ZN40_INTERNAL_f6bd1407_4_k_cu_d7b14eb4_100554cuda3std3__48in_placeE:
	.zero		1
	.type		_ZN40_INTERNAL_f6bd1407_4_k_cu_d7b14eb4_100554cuda3std6ranges3__45__cpo9iter_moveE,@object
	.size		_ZN40_INTERNAL_f6bd1407_4_k_cu_d7b14eb4_100554cuda3std6ranges3__45__cpo9iter_moveE,(_ZN40_INTERNAL_f6bd1407_4_k_cu_d7b14eb4_100554cuda3std3__45__cpo5beginE - _ZN40_INTERNAL_f6bd1407_4_k_cu_d7b14eb4_100554cuda3std6ranges3__45__cpo9iter_moveE)
_ZN40_INTERNAL_f6bd1407_4_k_cu_d7b14eb4_100554cuda3std6ranges3__45__cpo9iter_moveE:
	.zero		1
	.type		_ZN40_INTERNAL_f6bd1407_4_k_cu_d7b14eb4_100554cuda3std3__45__cpo5beginE,@object
	.size		_ZN40_INTERNAL_f6bd1407_4_k_cu_d7b14eb4_100554cuda3std3__45__cpo5beginE,(_ZN40_INTERNAL_f6bd1407_4_k_cu_d7b14eb4_100554cuda3std3__442_GLOBAL__N__f6bd1407_4_k_cu_d7b14eb4_100556ignoreE - _ZN40_INTERNAL_f6bd1407_4_k_cu_d7b14eb4_100554cuda3std3__45__cpo5beginE)
_ZN40_INTERNAL_f6bd1407_4_k_cu_d7b14eb4_100554cuda3std3__45__cpo5beginE:
	.zero		1
	.type		_ZN40_INTERNAL_f6bd1407_4_k_cu_d7b14eb4_100554cuda3std3__442_GLOBAL__N__f6bd1407_4_k_cu_d7b14eb4_100556ignoreE,@object
	.size		_ZN40_INTERNAL_f6bd1407_4_k_cu_d7b14eb4_100554cuda3std3__442_GLOBAL__N__f6bd1407_4_k_cu_d7b14eb4_100556ignoreE,(_ZN40_INTERNAL_f6bd1407_4_k_cu_d7b14eb4_100554cute7productE - _ZN40_INTERNAL_f6bd1407_4_k_cu_d7b14eb4_100554cuda3std3__442_GLOBAL__N__f6bd1407_4_k_cu_d7b14eb4_100556ignoreE)
_ZN40_INTERNAL_f6bd1407_4_k_cu_d7b14eb4_100554cuda3std3__442_GLOBAL__N__f6bd1407_4_k_cu_d7b14eb4_100556ignoreE:
	.zero		1
	.type		_ZN40_INTERNAL_f6bd1407_4_k_cu_d7b14eb4_100554cute7productE,@object
	.size		_ZN40_INTERNAL_f6bd1407_4_k_cu_d7b14eb4_100554cute7productE,(_ZN40_INTERNAL_f6bd1407_4_k_cu_d7b14eb4_100554cuda3std3__45__cpo3endE - _ZN40_INTERNAL_f6bd1407_4_k_cu_d7b14eb4_100554cute7productE)
_ZN40_INTERNAL_f6bd1407_4_k_cu_d7b14eb4_100554cute7productE:
	.zero		1
	.type		_ZN40_INTERNAL_f6bd1407_4_k_cu_d7b14eb4_100554cuda3std3__45__cpo3endE,@object
	.size		_ZN40_INTERNAL_f6bd1407_4_k_cu_d7b14eb4_100554cuda3std3__45__cpo3endE,(_ZN40_INTERNAL_f6bd1407_4_k_cu_d7b14eb4_100554cuda3std3__419piecewise_constructE - _ZN40_INTERNAL_f6bd1407_4_k_cu_d7b14eb4_100554cuda3std3__45__cpo3endE)
_ZN40_INTERNAL_f6bd1407_4_k_cu_d7b14eb4_100554cuda3std3__45__cpo3endE:
	.zero		1
	.type		_ZN40_INTERNAL_f6bd1407_4_k_cu_d7b14eb4_100554cuda3std3__419piecewise_constructE,@object
	.size		_ZN40_INTERNAL_f6bd1407_4_k_cu_d7b14eb4_100554cuda3std3__419piecewise_constructE,(_ZN40_INTERNAL_f6bd1407_4_k_cu_d7b14eb4_100554cuda3std3__45__cpo4cendE - _ZN40_INTERNAL_f6bd1407_4_k_cu_d7b14eb4_100554cuda3std3__419piecewise_constructE)
_ZN40_INTERNAL_f6bd1407_4_k_cu_d7b14eb4_100554cuda3std3__419piecewise_constructE:
	.zero		1
	.type		_ZN40_INTERNAL_f6bd1407_4_k_cu_d7b14eb4_100554cuda3std3__45__cpo4cendE,@object
	.size		_ZN40_INTERNAL_f6bd1407_4_k_cu_d7b14eb4_100554cuda3std3__45__cpo4cendE,(_ZN40_INTERNAL_f6bd1407_4_k_cu_d7b14eb4_100554cuda3std6ranges3__45__cpo4swapE - _ZN40_INTERNAL_f6bd1407_4_k_cu_d7b14eb4_100554cuda3std3__45__cpo4cendE)
_ZN40_INTERNAL_f6bd1407_4_k_cu_d7b14eb4_100554cuda3std3__45__cpo4cendE:
	.zero		1
	.type		_ZN40_INTERNAL_f6bd1407_4_k_cu_d7b14eb4_100554cuda3std6ranges3__45__cpo4swapE,@object
	.size		_ZN40_INTERNAL_f6bd1407_4_k_cu_d7b14eb4_100554cuda3std6ranges3__45__cpo4swapE,(.L_9 - _ZN40_INTERNAL_f6bd1407_4_k_cu_d7b14eb4_100554cuda3std6ranges3__45__cpo4swapE)
_ZN40_INTERNAL_f6bd1407_4_k_cu_d7b14eb4_100554cuda3std6ranges3__45__cpo4swapE:
	.zero		1
.L_9:


//--------------------- .nv.constant0._ZN7cutlass13device_kernelINS_4gemm6kernel13GemmUniversalIN4cute5tupleIJiiiiEEENS1_10collective13CollectiveMmaINS1_35MainloopSm100TmaUmmaWarpSpecializedILi12ELi2ELi4ENS5_IJNS4_1CILi2EEENSA_ILi1EEESC_EEEEENS5_IJNSA_ILi64EEENSA_ILi8EEENSA_ILi128EEEEEENS_6half_tENS5_IJlSC_lEEESJ_SK_NS4_8TiledMMAINS4_8MMA_AtomIJNS4_20SM100_MMA_F16BF16_SSISJ_SJ_fLi64ELi8ELNS4_4UMMA5MajorE0ELSP_0ELNSO_7ScaleInE0ELSQ_0EEEEEENS4_6LayoutINS5_IJSC_SC_SC_EEENS5_IJNSA_ILi0EEESV_SV_EEEEENS5_IJNS4_10UnderscoreESY_SY_EEEEENS4_13SM90_TMA_LOADENS4_14ComposedLayoutINS4_7SwizzleILi3ELi4ELi3EEENS4_18smem_ptr_flag_bitsILi16EEENST_INS5_IJSG_SF_EEENS5_IJSF_SC_EEEEEEEvNS4_8identityENS4_23SM90_TMA_LOAD_MULTICASTES1A_vS1B_EENS_8epilogue10collective18CollectiveEpilogueINS1E_23Sm100TmaWarpSpecializedILi2ELi1ELi4ELb1ELb0EEEJSI_NS5_IJNST_ISF_SC_EENST_ISG_SC_EEEEESJ_SK_SJ_SK_NS1E_6fusion15FusionCallbacksIS1I_NS1M_17LinearCombinationISJ_fSJ_fLNS_15FloatRoundStyleE2EEESI_S1L_JEEENS4_5SM1004TMEM4LOAD26SM100_TMEM_LOAD_16dp256b1xES11_NS12_INS13_ILi0ELi4ELi3EEES16_NST_INS5_IJSG_SG_EEENS5_IJSG_SC_EEEEEEENS4_17SM75_U32x2_LDSM_NENS4_14SM90_TMA_STOREES20_NS4_17SM90_U32x2_STSM_NENS4_39AutoVectorizingCopyWithAssumedAlignmentILi128EEEEEEvvEEEEvNT_6ParamsE --------------------------
	.section	.nv.constant0._ZN7cutlass13device_kernelINS_4gemm6kernel13GemmUniversalIN4cute5tupleIJiiiiEEENS1_10collective13CollectiveMmaINS1_35MainloopSm100TmaUmmaWarpSpecializedILi12ELi2ELi4ENS5_IJNS4_1CILi2EEENSA_ILi1EEESC_EEEEENS5_IJNSA_ILi64EEENSA_ILi8EEENSA_ILi128EEEEEENS_6half_tENS5_IJlSC_lEEESJ_SK_NS4_8TiledMMAINS4_8MMA_AtomIJNS4_20SM100_MMA_F16BF16_SSISJ_SJ_fLi64ELi8ELNS4_4UMMA5MajorE0ELSP_0ELNSO_7ScaleInE0ELSQ_0EEEEEENS4_6LayoutINS5_IJSC_SC_SC_EEENS5_IJNSA_ILi0EEESV_SV_EEEEENS5_IJNS4_10UnderscoreESY_SY_EEEEENS4_13SM90_TMA_LOADENS4_14ComposedLayoutINS4_7SwizzleILi3ELi4ELi3EEENS4_18smem_ptr_flag_bitsILi16EEENST_INS5_IJSG_SF_EEENS5_IJSF_SC_EEEEEEEvNS4_8identityENS4_23SM90_TMA_LOAD_MULTICASTES1A_vS1B_EENS_8epilogue10collective18CollectiveEpilogueINS1E_23Sm100TmaWarpSpecializedILi2ELi1ELi4ELb1ELb0EEEJSI_NS5_IJNST_ISF_SC_EENST_ISG_SC_EEEEESJ_SK_SJ_SK_NS1E_6fusion15FusionCallbacksIS1I_NS1M_17LinearCombinationISJ_fSJ_fLNS_15FloatRoundStyleE2EEESI_S1L_JEEENS4_5SM1004TMEM4LOAD26SM100_TMEM_LOAD_16dp256b1xES11_NS12_INS13_ILi0ELi4ELi3EEES16_NST_INS5_IJSG_SG_EEENS5_IJSG_SC_EEEEEEENS4_17SM75_U32x2_LDSM_NENS4_14SM90_TMA_STOREES20_NS4_17SM90_U32x2_STSM_NENS4_39AutoVectorizingCopyWithAssumedAlignmentILi128EEEEEEvvEEEEvNT_6ParamsE,"a",@progbits
	.sectionflags	@""
	.align	4
.nv.constant0._ZN7cutlass13device_kernelINS_4gemm6kernel13GemmUniversalIN4cute5tupleIJiiiiEEENS1_10collective13CollectiveMmaINS1_35MainloopSm100TmaUmmaWarpSpecializedILi12ELi2ELi4ENS5_IJNS4_1CILi2EEENSA_ILi1EEESC_EEEEENS5_IJNSA_ILi64EEENSA_ILi8EEENSA_ILi128EEEEEENS_6half_tENS5_IJlSC_lEEESJ_SK_NS4_8TiledMMAINS4_8MMA_AtomIJNS4_20SM100_MMA_F16BF16_SSISJ_SJ_fLi64ELi8ELNS4_4UMMA5MajorE0ELSP_0ELNSO_7ScaleInE0ELSQ_0EEEEEENS4_6LayoutINS5_IJSC_SC_SC_EEENS5_IJNSA_ILi0EEESV_SV_EEEEENS5_IJNS4_10UnderscoreESY_SY_EEEEENS4_13SM90_TMA_LOADENS4_14ComposedLayoutINS4_7SwizzleILi3ELi4ELi3EEENS4_18smem_ptr_flag_bitsILi16EEENST_INS5_IJSG_SF_EEENS5_IJSF_SC_EEEEEEEvNS4_8identityENS4_23SM90_TMA_LOAD_MULTICASTES1A_vS1B_EENS_8epilogue10collective18CollectiveEpilogueINS1E_23Sm100TmaWarpSpecializedILi2ELi1ELi4ELb1ELb0EEEJSI_NS5_IJNST_ISF_SC_EENST_ISG_SC_EEEEESJ_SK_SJ_SK_NS1E_6fusion15FusionCallbacksIS1I_NS1M_17LinearCombinationISJ_fSJ_fLNS_15FloatRoundStyleE2EEESI_S1L_JEEENS4_5SM1004TMEM4LOAD26SM100_TMEM_LOAD_16dp256b1xES11_NS12_INS13_ILi0ELi4ELi3EEES16_NST_INS5_IJSG_SG_EEENS5_IJSG_SC_EEEEEEENS4_17SM75_U32x2_LDSM_NENS4_14SM90_TMA_STOREES20_NS4_17SM90_U32x2_STSM_NENS4_39AutoVectorizingCopyWithAssumedAlignmentILi128EEEEEEvvEEEEvNT_6ParamsE:
	.zero		2944


//--------------------- SYMBOLS --------------------------

	.type		.nv.reservedSmem.offset0,@object
	.size		.nv.reservedSmem.offset0,0x4
	.type		.nv.reservedSmem.cap,@object
	.size		.nv.reservedSmem.cap,0x4
	.type		__assertfail,@function
